	.target	sm_90a

	.elftype	@"ET_EXEC"


//--------------------- .note.nv.tkinfo           --------------------------
	.section	.note.nv.tkinfo,"",@"SHT_NOTE"
	.sectionflags	@"SHF_NOTE_NV_TKINFO"
	.tkinfo
        /*0018*/ 	.word	0x00000002
        /*0030*/ 	.string	""
        /*0030*/ 	.string	"ptxas"
        /*0030*/ 	.string	"Cuda compilation tools, release 13.0, V13.0.88"
        /*0030*/ 	.string	"Build cuda_13.0.r13.0/compiler.36424714_0"
        /*0030*/ 	.string	"-arch sm_90a -m 64 "



//--------------------- .note.nv.cuinfo           --------------------------
	.section	.note.nv.cuinfo,"",@"SHT_NOTE"
	.sectionflags	@"SHF_NOTE_NV_CUINFO"
        /*0018*/ 	.short	0x0002
        /*001a*/ 	.short	0x005a
        /*001c*/ 	.short	0x0082
	.zero		2


//--------------------- .nv.info                  --------------------------
	.section	.nv.info,"",@"SHT_CUDA_INFO"
	.align	4


	//----- nvinfo : EIATTR_REGCOUNT
	.align		4
        /*0000*/ 	.byte	0x04, 0x2f
        /*0002*/ 	.short	(.L_15 - .L_14)
	.align		4
.L_14:
        /*0004*/ 	.word	index@(_ZN7cutlass13device_kernelINS_4gemm6kernel13GemmUniversalIN4cute5tupleIJiiiiEEENS1_10collective13CollectiveMmaINS1_34MainloopSm90TmaGmmaWarpSpecializedILi3ENS5_IJNS4_1CILi1EEESB_SB_EEENS1_32KernelTmaWarpSpecializedPingpongEEENS5_IJNSA_ILi64EEENSA_ILi512EEESF_EEENS_10bfloat16_tENS5_IJlSB_lEEESI_SJ_NS4_8TiledMMAINS4_8MMA_AtomIJNS4_4SM904GMMA28MMA_64x256x16_F32BF16BF16_SSILNSN_5MajorE0ELSP_0ELNSN_7ScaleInE1ELSQ_1EEEEEENS4_6LayoutISC_NS5_IJNSA_ILi0EEESU_SU_EEEEENS5_IJNS4_10UnderscoreESX_SX_EEEEENS4_13SM90_TMA_LOADENS4_14ComposedLayoutINS4_7SwizzleILi3ELi4ELi3EEENS4_18smem_ptr_flag_bitsILi16EEENST_INS5_IJNSA_ILi8EEESF_EEENS5_IJSF_SB_EEEEEEEvNS4_8identityES10_S1A_vS1B_EENS_8epilogue10collective6detail29Sm90TmaWarpSpecializedAdapterINS1E_15DefaultEpilogueISI_SJ_SJ_NS1D_6thread17LinearCombinationISI_Li1EffLNS1I_9ScaleType4KindE0ELNS_15FloatRoundStyleE2ESI_EENS1_15EpilogueDefaultEEEEEvvEEEEvNT_6ParamsE)
        /*0008*/ 	.word	0x000000a8


	//----- nvinfo : EIATTR_FRAME_SIZE
	.align		4
.L_15:
        /*000c*/ 	.byte	0x04, 0x11
        /*000e*/ 	.short	(.L_17 - .L_16)
	.align		4
.L_16:
        /*0010*/ 	.word	index@(_ZN7cutlass13device_kernelINS_4gemm6kernel13GemmUniversalIN4cute5tupleIJiiiiEEENS1_10collective13CollectiveMmaINS1_34MainloopSm90TmaGmmaWarpSpecializedILi3ENS5_IJNS4_1CILi1EEESB_SB_EEENS1_32KernelTmaWarpSpecializedPingpongEEENS5_IJNSA_ILi64EEENSA_ILi512EEESF_EEENS_10bfloat16_tENS5_IJlSB_lEEESI_SJ_NS4_8TiledMMAINS4_8MMA_AtomIJNS4_4SM904GMMA28MMA_64x256x16_F32BF16BF16_SSILNSN_5MajorE0ELSP_0ELNSN_7ScaleInE1ELSQ_1EEEEEENS4_6LayoutISC_NS5_IJNSA_ILi0EEESU_SU_EEEEENS5_IJNS4_10UnderscoreESX_SX_EEEEENS4_13SM90_TMA_LOADENS4_14ComposedLayoutINS4_7SwizzleILi3ELi4ELi3EEENS4_18smem_ptr_flag_bitsILi16EEENST_INS5_IJNSA_ILi8EEESF_EEENS5_IJSF_SB_EEEEEEEvNS4_8identityES10_S1A_vS1B_EENS_8epilogue10collective6detail29Sm90TmaWarpSpecializedAdapterINS1E_15DefaultEpilogueISI_SJ_SJ_NS1D_6thread17LinearCombinationISI_Li1EffLNS1I_9ScaleType4KindE0ELNS_15FloatRoundStyleE2ESI_EENS1_15EpilogueDefaultEEEEEvvEEEEvNT_6ParamsE)
        /*0014*/ 	.word	0x00000798


	//----- nvinfo : EIATTR_MIN_STACK_SIZE
	.align		4
.L_17:
        /*0018*/ 	.byte	0x04, 0x12
        /*001a*/ 	.short	(.L_19 - .L_18)
	.align		4
.L_18:
        /*001c*/ 	.word	index@(_ZN7cutlass13device_kernelINS_4gemm6kernel13GemmUniversalIN4cute5tupleIJiiiiEEENS1_10collective13CollectiveMmaINS1_34MainloopSm90TmaGmmaWarpSpecializedILi3ENS5_IJNS4_1CILi1EEESB_SB_EEENS1_32KernelTmaWarpSpecializedPingpongEEENS5_IJNSA_ILi64EEENSA_ILi512EEESF_EEENS_10bfloat16_tENS5_IJlSB_lEEESI_SJ_NS4_8TiledMMAINS4_8MMA_AtomIJNS4_4SM904GMMA28MMA_64x256x16_F32BF16BF16_SSILNSN_5MajorE0ELSP_0ELNSN_7ScaleInE1ELSQ_1EEEEEENS4_6LayoutISC_NS5_IJNSA_ILi0EEESU_SU_EEEEENS5_IJNS4_10UnderscoreESX_SX_EEEEENS4_13SM90_TMA_LOADENS4_14ComposedLayoutINS4_7SwizzleILi3ELi4ELi3EEENS4_18smem_ptr_flag_bitsILi16EEENST_INS5_IJNSA_ILi8EEESF_EEENS5_IJSF_SB_EEEEEEEvNS4_8identityES10_S1A_vS1B_EENS_8epilogue10collective6detail29Sm90TmaWarpSpecializedAdapterINS1E_15DefaultEpilogueISI_SJ_SJ_NS1D_6thread17LinearCombinationISI_Li1EffLNS1I_9ScaleType4KindE0ELNS_15FloatRoundStyleE2ESI_EENS1_15EpilogueDefaultEEEEEvvEEEEvNT_6ParamsE)
        /*0020*/ 	.word	0x00000798
.L_19:


//--------------------- .nv.compat                --------------------------
	.section	.nv.compat,"",@"SHT_CUDA_COMPAT_INFO"
	.align	4
        /*0000*/ 	.byte	0x02, 0x09, 0x01, 0x00, 0x02, 0x02, 0x04, 0x00, 0x02, 0x05, 0x05, 0x00, 0x03, 0x07, 0x01, 0x01
        /*0010*/ 	.byte	0x02, 0x03, 0x01, 0x00, 0x02, 0x06, 0x01, 0x00, 0x04, 0x0b, 0x08, 0x00, 0x00, 0x00, 0x00, 0x00
        /*0020*/ 	.byte	0x00, 0x00, 0x00, 0x00


//--------------------- .nv.info._ZN7cutlass13device_kernelINS_4gemm6kernel13GemmUniversalIN4cute5tupleIJiiiiEEENS1_10collective13CollectiveMmaINS1_34MainloopSm90TmaGmmaWarpSpecializedILi3ENS5_IJNS4_1CILi1EEESB_SB_EEENS1_32KernelTmaWarpSpecializedPingpongEEENS5_IJNSA_ILi64EEENSA_ILi512EEESF_EEENS_10bfloat16_tENS5_IJlSB_lEEESI_SJ_NS4_8TiledMMAINS4_8MMA_AtomIJNS4_4SM904GMMA28MMA_64x256x16_F32BF16BF16_SSILNSN_5MajorE0ELSP_0ELNSN_7ScaleInE1ELSQ_1EEEEEENS4_6LayoutISC_NS5_IJNSA_ILi0EEESU_SU_EEEEENS5_IJNS4_10UnderscoreESX_SX_EEEEENS4_13SM90_TMA_LOADENS4_14ComposedLayoutINS4_7SwizzleILi3ELi4ELi3EEENS4_18smem_ptr_flag_bitsILi16EEENST_INS5_IJNSA_ILi8EEESF_EEENS5_IJSF_SB_EEEEEEEvNS4_8identityES10_S1A_vS1B_EENS_8epilogue10collective6detail29Sm90TmaWarpSpecializedAdapterINS1E_15DefaultEpilogueISI_SJ_SJ_NS1D_6thread17LinearCombinationISI_Li1EffLNS1I_9ScaleType4KindE0ELNS_15FloatRoundStyleE2ESI_EENS1_15EpilogueDefaultEEEEEvvEEEEvNT_6ParamsE --------------------------
	.section	.nv.info._ZN7cutlass13device_kernelINS_4gemm6kernel13GemmUniversalIN4cute5tupleIJiiiiEEENS1_10collective13CollectiveMmaINS1_34MainloopSm90TmaGmmaWarpSpecializedILi3ENS5_IJNS4_1CILi1EEESB_SB_EEENS1_32KernelTmaWarpSpecializedPingpongEEENS5_IJNSA_ILi64EEENSA_ILi512EEESF_EEENS_10bfloat16_tENS5_IJlSB_lEEESI_SJ_NS4_8TiledMMAINS4_8MMA_AtomIJNS4_4SM904GMMA28MMA_64x256x16_F32BF16BF16_SSILNSN_5MajorE0ELSP_0ELNSN_7ScaleInE1ELSQ_1EEEEEENS4_6LayoutISC_NS5_IJNSA_ILi0EEESU_SU_EEEEENS5_IJNS4_10UnderscoreESX_SX_EEEEENS4_13SM90_TMA_LOADENS4_14ComposedLayoutINS4_7SwizzleILi3ELi4ELi3EEENS4_18smem_ptr_flag_bitsILi16EEENST_INS5_IJNSA_ILi8EEESF_EEENS5_IJSF_SB_EEEEEEEvNS4_8identityES10_S1A_vS1B_EENS_8epilogue10collective6detail29Sm90TmaWarpSpecializedAdapterINS1E_15DefaultEpilogueISI_SJ_SJ_NS1D_6thread17LinearCombinationISI_Li1EffLNS1I_9ScaleType4KindE0ELNS_15FloatRoundStyleE2ESI_EENS1_15EpilogueDefaultEEEEEvvEEEEvNT_6ParamsE,"",@"SHT_CUDA_INFO"
	.sectionflags	@""
	.align	4


	//----- nvinfo : EIATTR_CUDA_API_VERSION
	.align		4
        /*0000*/ 	.byte	0x04, 0x37
        /*0002*/ 	.short	(.L_21 - .L_20)
.L_20:
        /*0004*/ 	.word	0x00000082


	//----- nvinfo : EIATTR_KPARAM_INFO
	.align		4
.L_21:
        /*0008*/ 	.byte	0x04, 0x17
        /*000a*/ 	.short	(.L_23 - .L_22)
.L_22:
        /*000c*/ 	.word	0x00000000
        /*0010*/ 	.short	0x0000
        /*0012*/ 	.short	0x0070
        /*0014*/ 	.byte	0x00, 0xf0, 0x01, 0x10


	//----- nvinfo : EIATTR_SPARSE_MMA_MASK
	.align		4
.L_23:
        /*0018*/ 	.byte	0x03, 0x50
        /*001a*/ 	.short	0x0000


	//----- nvinfo : EIATTR_MAXREG_COUNT
	.align		4
        /*001c*/ 	.byte	0x03, 0x1b
        /*001e*/ 	.short	0x00a8


	//----- nvinfo : EIATTR_NUM_BARRIERS
	.align		4
        /*0020*/ 	.byte	0x02, 0x4c
        /*0022*/ 	.byte	0x01
	.zero		1


	//----- nvinfo : EIATTR_EXTERNS
	.align		4
        /*0024*/ 	.byte	0x04, 0x0f
        /*0026*/ 	.short	(.L_25 - .L_24)


	//   ....[0]....
	.align		4
.L_24:
        /*0028*/ 	.word	index@(__assertfail)


	//----- nvinfo : EIATTR_ANNOTATIONS
	.align		4
.L_25:
        /*002c*/ 	.byte	0x04, 0x55
        /*002e*/ 	.short	(.L_27 - .L_26)


	//   ....[0]....
.L_26:
        /*0030*/ 	.word	0x00000001
        /*0034*/ 	.byte	0x10, 0x0b, 0x00, 0x00, 0x01, 0x00, 0x00, 0x00, 0x40, 0x0b, 0x00, 0x00, 0x01, 0x00, 0x00, 0x00
        /* <DEDUP_REMOVED lines=725> */
        /*2d94*/ 	.byte	0x90, 0xa5, 0x01, 0x00, 0x01, 0x00, 0x00, 0x00, 0xb0, 0xa5, 0x01, 0x00


	//----- nvinfo : EIATTR_MERCURY_ISA_VERSION
	.align		4
.L_27:
        /*2da0*/ 	.byte	0x03, 0x5f
        /*2da2*/ 	.short	0x0101


	//----- nvinfo : EIATTR_INT_WARP_WIDE_INSTR_OFFSETS
	.align		4
        /*2da4*/ 	.byte	0x04, 0x31
        /*2da6*/ 	.short	(.L_29 - .L_28)


	//   ....[0]....
.L_28:
        /*2da8*/ 	.word	0x00000480


	//   ....[1]....
        /*2dac*/ 	.word	0x00000490


	//   ....[2]....
        /*2db0*/ 	.word	0x00000500


	//   ....[3]....
        /*2db4*/ 	.word	0x00000510


	//   ....[4]....
        /*2db8*/ 	.word	0x00000520


	//   ....[5]....
        /*2dbc*/ 	.word	0x00000540


	//   ....[6]....
        /*2dc0*/ 	.word	0x000005a0


	//   ....[7]....
        /*2dc4*/ 	.word	0x000005c0


	//----- nvinfo : EIATTR_COOP_GROUP_MASK_REGIDS
	.align		4
.L_29:
        /*2dc8*/ 	.byte	0x04, 0x29
        /*2dca*/ 	.short	(.L_31 - .L_30)


	//   ....[0]....
.L_30:
        /*2dcc*/ 	.word	0xffffffff


	//   ....[1]....
        /*2dd0*/ 	.word	0xffffffff


	//   ....[2]....
        /*2dd4*/ 	.word	0xffffffff


	//   ....[3]....
        /*2dd8*/ 	.word	0xffffffff


	//   ....[4]....
        /*2ddc*/ 	.word	0xffffffff


	//   ....[5]....
        /*2de0*/ 	.word	0xffffffff


	//----- nvinfo : EIATTR_COOP_GROUP_INSTR_OFFSETS
	.align		4
.L_31:
        /*2de4*/ 	.byte	0x04, 0x28
        /*2de6*/ 	.short	(.L_33 - .L_32)


	//   ....[0]....
.L_32:
        /*2de8*/ 	.word	0x00000060


	//   ....[1]....
        /*2dec*/ 	.word	0x00000090


	//   ....[2]....
        /*2df0*/ 	.word	0x00000190


	//   ....[3]....
        /*2df4*/ 	.word	0x00000380


	//   ....[4]....
        /*2df8*/ 	.word	0x000003c0


	//   ....[5]....
        /*2dfc*/ 	.word	0x00000400


	//----- nvinfo : EIATTR_REG_RECONFIG
	.align		4
.L_33:
        /*2e00*/ 	.byte	0x01, 0x54
	.zero		2


	//----- nvinfo : EIATTR_SYSCALL_OFFSETS
	.align		4
        /*2e04*/ 	.byte	0x04, 0x46
        /*2e06*/ 	.short	(.L_35 - .L_34)


	//   ....[0]....
.L_34:
        /*2e08*/ 	.word	0x00001640


	//----- nvinfo : EIATTR_MBARRIER_INSTR_OFFSETS
	.align		4
.L_35:
        /*2e0c*/ 	.byte	0x04, 0x39
        /*2e0e*/ 	.short	(.L_37 - .L_36)


	//   ....[0]....
.L_36:
        /*2e10*/ 	.word	0x00000310
        /*2e14*/ 	.word	0x000000ff
        /*2e18*/ 	.word	0x00000000
        /*2e1c*/ 	.short	0x0100
        /*2e1e*/ 	.byte	0x05
	.zero		1


	//   ....[1]....
        /*2e20*/ 	.word	0x00000320
        /*2e24*/ 	.word	0x000000ff
        /*2e28*/ 	.word	0x00000018
        /*2e2c*/ 	.short	0x0100
        /*2e2e*/ 	.byte	0x05
	.zero		1


	//   ....[2]....
        /*2e30*/ 	.word	0x00000330
        /*2e34*/ 	.word	0x000000ff
        /*2e38*/ 	.word	0x00000008
        /*2e3c*/ 	.short	0x0100
        /*2e3e*/ 	.byte	0x05
	.zero		1


	//   ....[3]....
        /*2e40*/ 	.word	0x00000340
        /*2e44*/ 	.word	0x000000ff
        /*2e48*/ 	.word	0x00000020
        /*2e4c*/ 	.short	0x0100
        /*2e4e*/ 	.byte	0x05
	.zero		1


	//   ....[4]....
        /*2e50*/ 	.word	0x00000350
        /*2e54*/ 	.word	0x000000ff
        /*2e58*/ 	.word	0x00000010
        /*2e5c*/ 	.short	0x0100
        /*2e5e*/ 	.byte	0x05
	.zero		1


	//   ....[5]....
        /*2e60*/ 	.word	0x00000360
        /*2e64*/ 	.word	0x000000ff
        /*2e68*/ 	.word	0x00000028
        /*2e6c*/ 	.short	0x0100
        /*2e6e*/ 	.byte	0x05
	.zero		1


	//   ....[6]....
        /*2e70*/ 	.word	0x000005e0
        /*2e74*/ 	.word	0x000000ff
        /*2e78*/ 	.word	0x00000060
        /*2e7c*/ 	.short	0x0100
        /*2e7e*/ 	.byte	0x05
	.zero		1


	//   ....[7]....
        /*2e80*/ 	.word	0x000005f0
        /*2e84*/ 	.word	0x000000ff
        /*2e88*/ 	.word	0x00000068
        /*2e8c*/ 	.short	0x0100
        /*2e8e*/ 	.byte	0x05
	.zero		1


	//   ....[8]....
        /*2e90*/ 	.word	0x00000640
        /*2e94*/ 	.word	0x000000ff
        /*2e98*/ 	.word	0x00000040
        /*2e9c*/ 	.short	0x0100
        /*2e9e*/ 	.byte	0x0a
	.zero		1


	//   ....[9]....
        /*2ea0*/ 	.word	0x00000660
        /*2ea4*/ 	.word	0x000000ff
        /*2ea8*/ 	.word	0x00000048
        /*2eac*/ 	.short	0x0100
        /*2eae*/ 	.byte	0x0a
	.zero		1


	//   ....[10]....
        /*2eb0*/ 	.word	0x00000670
        /*2eb4*/ 	.word	0x000000ff
        /*2eb8*/ 	.word	0x00000050
        /*2ebc*/ 	.short	0x0100
        /*2ebe*/ 	.byte	0x0a
	.zero		1


	//   ....[11]....
        /*2ec0*/ 	.word	0x00000680
        /*2ec4*/ 	.word	0x000000ff
        /*2ec8*/ 	.word	0x00000058
        /*2ecc*/ 	.short	0x0100
        /*2ece*/ 	.byte	0x0a
	.zero		1


	//   ....[12]....
        /*2ed0*/ 	.word	0x00001520
        /*2ed4*/ 	.word	0x00000016
        /*2ed8*/ 	.word	0x00000000
        /*2edc*/ 	.short	0x010a
        /*2ede*/ 	.byte	0x29
	.zero		1


	//   ....[13]....
        /*2ee0*/ 	.word	0x000016e0
        /*2ee4*/ 	.word	0x00000003
        /*2ee8*/ 	.word	0x00000000
        /*2eec*/ 	.short	0x010a
        /*2eee*/ 	.byte	0x3f
	.zero		1


	//   ....[14]....
        /*2ef0*/ 	.word	0x00001740
        /*2ef4*/ 	.word	0x00000003
        /*2ef8*/ 	.word	0x00000000
        /*2efc*/ 	.short	0x010a
        /*2efe*/ 	.byte	0x3f
	.zero		1


	//   ....[15]....
        /*2f00*/ 	.word	0x00004ce0
        /*2f04*/ 	.word	0x000000ff
        /*2f08*/ 	.word	0x00000000
        /*2f0c*/ 	.short	0x010a
        /*2f0e*/ 	.byte	0x04
	.zero		1


	//   ....[16]....
        /*2f10*/ 	.word	0x00004d20
        /*2f14*/ 	.word	0x000000ff
        /*2f18*/ 	.word	0x00000000
        /*2f1c*/ 	.short	0x010a
        /*2f1e*/ 	.byte	0x04
	.zero		1


	//   ....[17]....
        /*2f20*/ 	.word	0x00008de0
        /*2f24*/ 	.word	0x000000ff
        /*2f28*/ 	.word	0x00000000
        /*2f2c*/ 	.short	0x0101
        /*2f2e*/ 	.byte	0x04
	.zero		1


	//   ....[18]....
        /*2f30*/ 	.word	0x00008f00
        /*2f34*/ 	.word	0x00000000
        /*2f38*/ 	.word	0x00000000
        /*2f3c*/ 	.short	0x0101
        /*2f3e*/ 	.byte	0x2b
	.zero		1


	//   ....[19]....
        /*2f40*/ 	.word	0x00008fd0
        /*2f44*/ 	.word	0x000000ff
        /*2f48*/ 	.word	0x00000000
        /*2f4c*/ 	.short	0x0101
        /*2f4e*/ 	.byte	0x06
	.zero		1


	//   ....[20]....
        /*2f50*/ 	.word	0x00009060
        /*2f54*/ 	.word	0x00000016
        /*2f58*/ 	.word	0x00000010
        /*2f5c*/ 	.short	0x010a
        /*2f5e*/ 	.byte	0x29
	.zero		1


	//   ....[21]....
        /*2f60*/ 	.word	0x000197b0
        /*2f64*/ 	.word	0x00000004
        /*2f68*/ 	.word	0x00000000
        /*2f6c*/ 	.short	0x0101
        /*2f6e*/ 	.byte	0x2b
	.zero		1


	//   ....[22]....
        /*2f70*/ 	.word	0x0001a130
        /*2f74*/ 	.word	0x00000007
        /*2f78*/ 	.word	0x00000018
        /*2f7c*/ 	.short	0x010a
        /*2f7e*/ 	.byte	0x3f
	.zero		1


	//   ....[23]....
        /*2f80*/ 	.word	0x0001a4c0
        /*2f84*/ 	.word	0x00000002
        /*2f88*/ 	.word	0x00000068
        /*2f8c*/ 	.short	0x0101
        /*2f8e*/ 	.byte	0x3f
	.zero		1


	//   ....[24]....
        /*2f90*/ 	.word	0x0001ac80
        /*2f94*/ 	.word	0x00000005
        /*2f98*/ 	.word	0x00000000
        /*2f9c*/ 	.short	0x010a
        /*2f9e*/ 	.byte	0x3f
	.zero		1


	//   ....[25]....
        /*2fa0*/ 	.word	0x0001ad10
        /*2fa4*/ 	.word	0x00000007
        /*2fa8*/ 	.word	0x00000000
        /*2fac*/ 	.short	0x010a
        /*2fae*/ 	.byte	0x3f
	.zero		1


	//   ....[26]....
        /*2fb0*/ 	.word	0x0001ada0
        /*2fb4*/ 	.word	0x00000003
        /*2fb8*/ 	.word	0x00000000
        /*2fbc*/ 	.short	0x010a
        /*2fbe*/ 	.byte	0x3f
	.zero		1


	//   ....[27]....
        /*2fc0*/ 	.word	0x0001ae10
        /*2fc4*/ 	.word	0x00000000
        /*2fc8*/ 	.word	0x00000000
        /*2fcc*/ 	.short	0x010a
        /*2fce*/ 	.byte	0x3f
	.zero		1


	//   ....[28]....
        /*2fd0*/ 	.word	0x0001ae60
        /*2fd4*/ 	.word	0x00000003
        /*2fd8*/ 	.word	0x00000000
        /*2fdc*/ 	.short	0x010a
        /*2fde*/ 	.byte	0x3f
	.zero		1


	//   ....[29]....
        /*2fe0*/ 	.word	0x0001aec0
        /*2fe4*/ 	.word	0x00000004
        /*2fe8*/ 	.word	0x00000000
        /*2fec*/ 	.short	0x010a
        /*2fee*/ 	.byte	0x3f
	.zero		1


	//   ....[30]....
        /*2ff0*/ 	.word	0x0001af20
        /*2ff4*/ 	.word	0x00000003
        /*2ff8*/ 	.word	0x00000010
        /*2ffc*/ 	.short	0x010a
        /*2ffe*/ 	.byte	0x3f
	.zero		1


	//   ....[31]....
        /*3000*/ 	.word	0x0001aff0
        /*3004*/ 	.word	0x00000007
        /*3008*/ 	.word	0x00000018
        /*300c*/ 	.short	0x010a
        /*300e*/ 	.byte	0x3f
	.zero		1


	//   ....[32]....
        /*3010*/ 	.word	0x0001b0c0
        /*3014*/ 	.word	0x00000005
        /*3018*/ 	.word	0x00000000
        /*301c*/ 	.short	0x010a
        /*301e*/ 	.byte	0x3f
	.zero		1


	//   ....[33]....
        /*3020*/ 	.word	0x0001b110
        /*3024*/ 	.word	0x00000007
        /*3028*/ 	.word	0x00000000
        /*302c*/ 	.short	0x010a
        /*302e*/ 	.byte	0x3f
	.zero		1


	//----- nvinfo : EIATTR_NUM_MBARRIERS
	.align		4
.L_37:
        /*3030*/ 	.byte	0x03, 0x38
        /*3032*/ 	.short	0x000c


	//----- nvinfo : EIATTR_EXIT_INSTR_OFFSETS
	.align		4
        /*3034*/ 	.byte	0x04, 0x1c
        /*3036*/ 	.short	(.L_39 - .L_38)


	//   ....[0]....
.L_38:
        /*3038*/ 	.word	0x00001230


	//   ....[1]....
        /*303c*/ 	.word	0x00001290


	//   ....[2]....
        /*3040*/ 	.word	0x00019e60


	//   ....[3]....
        /*3044*/ 	.word	0x00019e90


	//   ....[4]....
        /*3048*/ 	.word	0x0001adf0


	//----- nvinfo : EIATTR_MAX_THREADS
	.align		4
.L_39:
        /*304c*/ 	.byte	0x04, 0x05
        /*304e*/ 	.short	(.L_41 - .L_40)
.L_40:
        /*3050*/ 	.word	0x00000180
        /*3054*/ 	.word	0x00000001
        /*3058*/ 	.word	0x00000001


	//----- nvinfo : EIATTR_CRS_STACK_SIZE
	.align		4
.L_41:
        /*305c*/ 	.byte	0x04, 0x1e
        /*305e*/ 	.short	(.L_43 - .L_42)
.L_42:
        /*3060*/ 	.word	0x00000000


	//----- nvinfo : EIATTR_CBANK_PARAM_SIZE
	.align		4
.L_43:
        /*3064*/ 	.byte	0x03, 0x19
        /*3066*/ 	.short	0x0470


	//----- nvinfo : EIATTR_PARAM_CBANK
	.align		4
        /*3068*/ 	.byte	0x04, 0x0a
        /*306a*/ 	.short	(.L_45 - .L_44)
	.align		4
.L_44:
        /*306c*/ 	.word	index@(.nv.constant0._ZN7cutlass13device_kernelINS_4gemm6kernel13GemmUniversalIN4cute5tupleIJiiiiEEENS1_10collective13CollectiveMmaINS1_34MainloopSm90TmaGmmaWarpSpecializedILi3ENS5_IJNS4_1CILi1EEESB_SB_EEENS1_32KernelTmaWarpSpecializedPingpongEEENS5_IJNSA_ILi64EEENSA_ILi512EEESF_EEENS_10bfloat16_tENS5_IJlSB_lEEESI_SJ_NS4_8TiledMMAINS4_8MMA_AtomIJNS4_4SM904GMMA28MMA_64x256x16_F32BF16BF16_SSILNSN_5MajorE0ELSP_0ELNSN_7ScaleInE1ELSQ_1EEEEEENS4_6LayoutISC_NS5_IJNSA_ILi0EEESU_SU_EEEEENS5_IJNS4_10UnderscoreESX_SX_EEEEENS4_13SM90_TMA_LOADENS4_14ComposedLayoutINS4_7SwizzleILi3ELi4ELi3EEENS4_18smem_ptr_flag_bitsILi16EEENST_INS5_IJNSA_ILi8EEESF_EEENS5_IJSF_SB_EEEEEEEvNS4_8identityES10_S1A_vS1B_EENS_8epilogue10collective6detail29Sm90TmaWarpSpecializedAdapterINS1E_15DefaultEpilogueISI_SJ_SJ_NS1D_6thread17LinearCombinationISI_Li1EffLNS1I_9ScaleType4KindE0ELNS_15FloatRoundStyleE2ESI_EENS1_15EpilogueDefaultEEEEEvvEEEEvNT_6ParamsE)
        /*3070*/ 	.short	0x0210
        /*3072*/ 	.short	0x0470


	//----- nvinfo : EIATTR_SW_WAR
	.align		4
.L_45:
        /*3074*/ 	.byte	0x04, 0x36
        /*3076*/ 	.short	(.L_47 - .L_46)
.L_46:
        /*3078*/ 	.word	0x00000008
.L_47:


//--------------------- .nv.callgraph             --------------------------
	.section	.nv.callgraph,"",@"SHT_CUDA_CALLGRAPH"
	.align	4
	.sectionentsize	8
	.align		4
        /*0000*/ 	.word	0x00000000
	.align		4
        /*0004*/ 	.word	0xffffffff
	.align		4
        /*0008*/ 	.word	index@(_ZN7cutlass13device_kernelINS_4gemm6kernel13GemmUniversalIN4cute5tupleIJiiiiEEENS1_10collective13CollectiveMmaINS1_34MainloopSm90TmaGmmaWarpSpecializedILi3ENS5_IJNS4_1CILi1EEESB_SB_EEENS1_32KernelTmaWarpSpecializedPingpongEEENS5_IJNSA_ILi64EEENSA_ILi512EEESF_EEENS_10bfloat16_tENS5_IJlSB_lEEESI_SJ_NS4_8TiledMMAINS4_8MMA_AtomIJNS4_4SM904GMMA28MMA_64x256x16_F32BF16BF16_SSILNSN_5MajorE0ELSP_0ELNSN_7ScaleInE1ELSQ_1EEEEEENS4_6LayoutISC_NS5_IJNSA_ILi0EEESU_SU_EEEEENS5_IJNS4_10UnderscoreESX_SX_EEEEENS4_13SM90_TMA_LOADENS4_14ComposedLayoutINS4_7SwizzleILi3ELi4ELi3EEENS4_18smem_ptr_flag_bitsILi16EEENST_INS5_IJNSA_ILi8EEESF_EEENS5_IJSF_SB_EEEEEEEvNS4_8identityES10_S1A_vS1B_EENS_8epilogue10collective6detail29Sm90TmaWarpSpecializedAdapterINS1E_15DefaultEpilogueISI_SJ_SJ_NS1D_6thread17LinearCombinationISI_Li1EffLNS1I_9ScaleType4KindE0ELNS_15FloatRoundStyleE2ESI_EENS1_15EpilogueDefaultEEEEEvvEEEEvNT_6ParamsE)
	.align		4
        /*000c*/ 	.word	index@(__assertfail)
	.align		4
        /*0010*/ 	.word	0x00000000
	.align		4
        /*0014*/ 	.word	0xfffffffe
	.align		4
        /*0018*/ 	.word	0x00000000
	.align		4
        /*001c*/ 	.word	0xfffffffd
	.align		4
        /*0020*/ 	.word	0x00000000
	.align		4
        /*0024*/ 	.word	0xfffffffc


//--------------------- .nv.constant4             --------------------------
	.section	.nv.constant4,"a",@progbits
	.align	8
	.align		8
.nv.constant4:
        /*0000*/ 	.dword	__assertfail
	.align		8
        /*0008*/ 	.dword	__unnamed_1
	.align		8
        /*0010*/ 	.dword	_ZN39_INTERNAL_0d1215e5_4_k_cu_275bbf2c_76904cuda3std3__45__cpo5beginE
	.align		8
        /*0018*/ 	.dword	_ZN39_INTERNAL_0d1215e5_4_k_cu_275bbf2c_76904cuda3std3__45__cpo3endE
	.align		8
        /*0020*/ 	.dword	_ZN39_INTERNAL_0d1215e5_4_k_cu_275bbf2c_76904cuda3std3__45__cpo6cbeginE
	.align		8
        /*0028*/ 	.dword	_ZN39_INTERNAL_0d1215e5_4_k_cu_275bbf2c_76904cuda3std3__45__cpo4cendE
	.align		8
        /*0030*/ 	.dword	_ZN39_INTERNAL_0d1215e5_4_k_cu_275bbf2c_76904cuda3std3__441_GLOBAL__N__0d1215e5_4_k_cu_275bbf2c_76906ignoreE
	.align		8
        /*0038*/ 	.dword	_ZN39_INTERNAL_0d1215e5_4_k_cu_275bbf2c_76904cuda3std3__419piecewise_constructE
	.align		8
        /*0040*/ 	.dword	_ZN39_INTERNAL_0d1215e5_4_k_cu_275bbf2c_76904cuda3std3__48in_placeE
	.align		8
        /*0048*/ 	.dword	_ZN39_INTERNAL_0d1215e5_4_k_cu_275bbf2c_76904cuda3std6ranges3__45__cpo4swapE
	.align		8
        /*0050*/ 	.dword	_ZN39_INTERNAL_0d1215e5_4_k_cu_275bbf2c_76904cuda3std6ranges3__45__cpo9iter_moveE
	.align		8
        /*0058*/ 	.dword	_ZN39_INTERNAL_0d1215e5_4_k_cu_275bbf2c_76904cute7productE
	.align		8
        /*0060*/ 	.dword	_ZN39_INTERNAL_0d1215e5_4_k_cu_275bbf2c_76904cute1_E
	.align		8
        /*0068*/ 	.dword	$str$22
	.align		8
        /*0070*/ 	.dword	$str$23


//--------------------- .text._ZN7cutlass13device_kernelINS_4gemm6kernel13GemmUniversalIN4cute5tupleIJiiiiEEENS1_10collective13CollectiveMmaINS1_34MainloopSm90TmaGmmaWarpSpecializedILi3ENS5_IJNS4_1CILi1EEESB_SB_EEENS1_32KernelTmaWarpSpecializedPingpongEEENS5_IJNSA_ILi64EEENSA_ILi512EEESF_EEENS_10bfloat16_tENS5_IJlSB_lEEESI_SJ_NS4_8TiledMMAINS4_8MMA_AtomIJNS4_4SM904GMMA28MMA_64x256x16_F32BF16BF16_SSILNSN_5MajorE0ELSP_0ELNSN_7ScaleInE1ELSQ_1EEEEEENS4_6LayoutISC_NS5_IJNSA_ILi0EEESU_SU_EEEEENS5_IJNS4_10UnderscoreESX_SX_EEEEENS4_13SM90_TMA_LOADENS4_14ComposedLayoutINS4_7SwizzleILi3ELi4ELi3EEENS4_18smem_ptr_flag_bitsILi16EEENST_INS5_IJNSA_ILi8EEESF_EEENS5_IJSF_SB_EEEEEEEvNS4_8identityES10_S1A_vS1B_EENS_8epilogue10collective6detail29Sm90TmaWarpSpecializedAdapterINS1E_15DefaultEpilogueISI_SJ_SJ_NS1D_6thread17LinearCombinationISI_Li1EffLNS1I_9ScaleType4KindE0ELNS_15FloatRoundStyleE2ESI_EENS1_15EpilogueDefaultEEEEEvvEEEEvNT_6ParamsE --------------------------
	.section	.text._ZN7cutlass13device_kernelINS_4gemm6kernel13GemmUniversalIN4cute5tupleIJiiiiEEENS1_10collective13CollectiveMmaINS1_34MainloopSm90TmaGmmaWarpSpecializedILi3ENS5_IJNS4_1CILi1EEESB_SB_EEENS1_32KernelTmaWarpSpecializedPingpongEEENS5_IJNSA_ILi64EEENSA_ILi512EEESF_EEENS_10bfloat16_tENS5_IJlSB_lEEESI_SJ_NS4_8TiledMMAINS4_8MMA_AtomIJNS4_4SM904GMMA28MMA_64x256x16_F32BF16BF16_SSILNSN_5MajorE0ELSP_0ELNSN_7ScaleInE1ELSQ_1EEEEEENS4_6LayoutISC_NS5_IJNSA_ILi0EEESU_SU_EEEEENS5_IJNS4_10UnderscoreESX_SX_EEEEENS4_13SM90_TMA_LOADENS4_14ComposedLayoutINS4_7SwizzleILi3ELi4ELi3EEENS4_18smem_ptr_flag_bitsILi16EEENST_INS5_IJNSA_ILi8EEESF_EEENS5_IJSF_SB_EEEEEEEvNS4_8identityES10_S1A_vS1B_EENS_8epilogue10collective6detail29Sm90TmaWarpSpecializedAdapterINS1E_15DefaultEpilogueISI_SJ_SJ_NS1D_6thread17LinearCombinationISI_Li1EffLNS1I_9ScaleType4KindE0ELNS_15FloatRoundStyleE2ESI_EENS1_15EpilogueDefaultEEEEEvvEEEEvNT_6ParamsE,"ax",@progbits
	.align	128
.text._ZN7cutlass13device_kernelINS_4gemm6kernel13GemmUniversalIN4cute5tupleIJiiiiEEENS1_10collective13CollectiveMmaINS1_34MainloopSm90TmaGmmaWarpSpecializedILi3ENS5_IJNS4_1CILi1EEESB_SB_EEENS1_32KernelTmaWarpSpecializedPingpongEEENS5_IJNSA_ILi64EEENSA_ILi512EEESF_EEENS_10bfloat16_tENS5_IJlSB_lEEESI_SJ_NS4_8TiledMMAINS4_8MMA_AtomIJNS4_4SM904GMMA28MMA_64x256x16_F32BF16BF16_SSILNSN_5MajorE0ELSP_0ELNSN_7ScaleInE1ELSQ_1EEEEEENS4_6LayoutISC_NS5_IJNSA_ILi0EEESU_SU_EEEEENS5_IJNS4_10UnderscoreESX_SX_EEEEENS4_13SM90_TMA_LOADENS4_14ComposedLayoutINS4_7SwizzleILi3ELi4ELi3EEENS4_18smem_ptr_flag_bitsILi16EEENST_INS5_IJNSA_ILi8EEESF_EEENS5_IJSF_SB_EEEEEEEvNS4_8identityES10_S1A_vS1B_EENS_8epilogue10collective6detail29Sm90TmaWarpSpecializedAdapterINS1E_15DefaultEpilogueISI_SJ_SJ_NS1D_6thread17LinearCombinationISI_Li1EffLNS1I_9ScaleType4KindE0ELNS_15FloatRoundStyleE2ESI_EENS1_15EpilogueDefaultEEEEEvvEEEEvNT_6ParamsE:
        .type           _ZN7cutlass13device_kernelINS_4gemm6kernel13GemmUniversalIN4cute5tupleIJiiiiEEENS1_10collective13CollectiveMmaINS1_34MainloopSm90TmaGmmaWarpSpecializedILi3ENS5_IJNS4_1CILi1EEESB_SB_EEENS1_32KernelTmaWarpSpecializedPingpongEEENS5_IJNSA_ILi64EEENSA_ILi512EEESF_EEENS_10bfloat16_tENS5_IJlSB_lEEESI_SJ_NS4_8TiledMMAINS4_8MMA_AtomIJNS4_4SM904GMMA28MMA_64x256x16_F32BF16BF16_SSILNSN_5MajorE0ELSP_0ELNSN_7ScaleInE1ELSQ_1EEEEEENS4_6LayoutISC_NS5_IJNSA_ILi0EEESU_SU_EEEEENS5_IJNS4_10UnderscoreESX_SX_EEEEENS4_13SM90_TMA_LOADENS4_14ComposedLayoutINS4_7SwizzleILi3ELi4ELi3EEENS4_18smem_ptr_flag_bitsILi16EEENST_INS5_IJNSA_ILi8EEESF_EEENS5_IJSF_SB_EEEEEEEvNS4_8identityES10_S1A_vS1B_EENS_8epilogue10collective6detail29Sm90TmaWarpSpecializedAdapterINS1E_15DefaultEpilogueISI_SJ_SJ_NS1D_6thread17LinearCombinationISI_Li1EffLNS1I_9ScaleType4KindE0ELNS_15FloatRoundStyleE2ESI_EENS1_15EpilogueDefaultEEEEEvvEEEEvNT_6ParamsE,@function
        .size           _ZN7cutlass13device_kernelINS_4gemm6kernel13GemmUniversalIN4cute5tupleIJiiiiEEENS1_10collective13CollectiveMmaINS1_34MainloopSm90TmaGmmaWarpSpecializedILi3ENS5_IJNS4_1CILi1EEESB_SB_EEENS1_32KernelTmaWarpSpecializedPingpongEEENS5_IJNSA_ILi64EEENSA_ILi512EEESF_EEENS_10bfloat16_tENS5_IJlSB_lEEESI_SJ_NS4_8TiledMMAINS4_8MMA_AtomIJNS4_4SM904GMMA28MMA_64x256x16_F32BF16BF16_SSILNSN_5MajorE0ELSP_0ELNSN_7ScaleInE1ELSQ_1EEEEEENS4_6LayoutISC_NS5_IJNSA_ILi0EEESU_SU_EEEEENS5_IJNS4_10UnderscoreESX_SX_EEEEENS4_13SM90_TMA_LOADENS4_14ComposedLayoutINS4_7SwizzleILi3ELi4ELi3EEENS4_18smem_ptr_flag_bitsILi16EEENST_INS5_IJNSA_ILi8EEESF_EEENS5_IJSF_SB_EEEEEEEvNS4_8identityES10_S1A_vS1B_EENS_8epilogue10collective6detail29Sm90TmaWarpSpecializedAdapterINS1E_15DefaultEpilogueISI_SJ_SJ_NS1D_6thread17LinearCombinationISI_Li1EffLNS1I_9ScaleType4KindE0ELNS_15FloatRoundStyleE2ESI_EENS1_15EpilogueDefaultEEEEEvvEEEEvNT_6ParamsE,(.L_x_579 - _ZN7cutlass13device_kernelINS_4gemm6kernel13GemmUniversalIN4cute5tupleIJiiiiEEENS1_10collective13CollectiveMmaINS1_34MainloopSm90TmaGmmaWarpSpecializedILi3ENS5_IJNS4_1CILi1EEESB_SB_EEENS1_32KernelTmaWarpSpecializedPingpongEEENS5_IJNSA_ILi64EEENSA_ILi512EEESF_EEENS_10bfloat16_tENS5_IJlSB_lEEESI_SJ_NS4_8TiledMMAINS4_8MMA_AtomIJNS4_4SM904GMMA28MMA_64x256x16_F32BF16BF16_SSILNSN_5MajorE0ELSP_0ELNSN_7ScaleInE1ELSQ_1EEEEEENS4_6LayoutISC_NS5_IJNSA_ILi0EEESU_SU_EEEEENS5_IJNS4_10UnderscoreESX_SX_EEEEENS4_13SM90_TMA_LOADENS4_14ComposedLayoutINS4_7SwizzleILi3ELi4ELi3EEENS4_18smem_ptr_flag_bitsILi16EEENST_INS5_IJNSA_ILi8EEESF_EEENS5_IJSF_SB_EEEEEEEvNS4_8identityES10_S1A_vS1B_EENS_8epilogue10collective6detail29Sm90TmaWarpSpecializedAdapterINS1E_15DefaultEpilogueISI_SJ_SJ_NS1D_6thread17LinearCombinationISI_Li1EffLNS1I_9ScaleType4KindE0ELNS_15FloatRoundStyleE2ESI_EENS1_15EpilogueDefaultEEEEEvvEEEEvNT_6ParamsE)
        .other          _ZN7cutlass13device_kernelINS_4gemm6kernel13GemmUniversalIN4cute5tupleIJiiiiEEENS1_10collective13CollectiveMmaINS1_34MainloopSm90TmaGmmaWarpSpecializedILi3ENS5_IJNS4_1CILi1EEESB_SB_EEENS1_32KernelTmaWarpSpecializedPingpongEEENS5_IJNSA_ILi64EEENSA_ILi512EEESF_EEENS_10bfloat16_tENS5_IJlSB_lEEESI_SJ_NS4_8TiledMMAINS4_8MMA_AtomIJNS4_4SM904GMMA28MMA_64x256x16_F32BF16BF16_SSILNSN_5MajorE0ELSP_0ELNSN_7ScaleInE1ELSQ_1EEEEEENS4_6LayoutISC_NS5_IJNSA_ILi0EEESU_SU_EEEEENS5_IJNS4_10UnderscoreESX_SX_EEEEENS4_13SM90_TMA_LOADENS4_14ComposedLayoutINS4_7SwizzleILi3ELi4ELi3EEENS4_18smem_ptr_flag_bitsILi16EEENST_INS5_IJNSA_ILi8EEESF_EEENS5_IJSF_SB_EEEEEEEvNS4_8identityES10_S1A_vS1B_EENS_8epilogue10collective6detail29Sm90TmaWarpSpecializedAdapterINS1E_15DefaultEpilogueISI_SJ_SJ_NS1D_6thread17LinearCombinationISI_Li1EffLNS1I_9ScaleType4KindE0ELNS_15FloatRoundStyleE2ESI_EENS1_15EpilogueDefaultEEEEEvvEEEEvNT_6ParamsE,@"STO_CUDA_ENTRY STV_DEFAULT"
_ZN7cutlass13device_kernelINS_4gemm6kernel13GemmUniversalIN4cute5tupleIJiiiiEEENS1_10collective13CollectiveMmaINS1_34MainloopSm90TmaGmmaWarpSpecializedILi3ENS5_IJNS4_1CILi1EEESB_SB_EEENS1_32KernelTmaWarpSpecializedPingpongEEENS5_IJNSA_ILi64EEENSA_ILi512EEESF_EEENS_10bfloat16_tENS5_IJlSB_lEEESI_SJ_NS4_8TiledMMAINS4_8MMA_AtomIJNS4_4SM904GMMA28MMA_64x256x16_F32BF16BF16_SSILNSN_5MajorE0ELSP_0ELNSN_7ScaleInE1ELSQ_1EEEEEENS4_6LayoutISC_NS5_IJNSA_ILi0EEESU_SU_EEEEENS5_IJNS4_10UnderscoreESX_SX_EEEEENS4_13SM90_TMA_LOADENS4_14ComposedLayoutINS4_7SwizzleILi3ELi4ELi3EEENS4_18smem_ptr_flag_bitsILi16EEENST_INS5_IJNSA_ILi8EEESF_EEENS5_IJSF_SB_EEEEEEEvNS4_8identityES10_S1A_vS1B_EENS_8epilogue10collective6detail29Sm90TmaWarpSpecializedAdapterINS1E_15DefaultEpilogueISI_SJ_SJ_NS1D_6thread17LinearCombinationISI_Li1EffLNS1I_9ScaleType4KindE0ELNS_15FloatRoundStyleE2ESI_EENS1_15EpilogueDefaultEEEEEvvEEEEvNT_6ParamsE:
[----:B------:R-:W0:Y:S02]  /*0000*/  LDC R1, c[0x0][0x28] ;  /* 0x00000a00ff017b82 */ /* 0x000e240000000800 */
[----:B0-----:R-:W-:Y:S01]  /*0010*/  VIADD R1, R1, 0xfffff868 ;  /* 0xfffff86801017836 */ /* 0x001fe20000000000 */
[----:B------:R-:W0:Y:S01]  /*0020*/  S2R R3, SR_TID.X ;  /* 0x0000000000037919 */ /* 0x000e220000002100 */
[----:B------:R-:W-:Y:S01]  /*0030*/  ELECT P0, URZ, PT ;  /* 0x00000000003f782f */ /* 0x000fe20003800000 */
[----:B------:R-:W-:Y:S01]  /*0040*/  BSSY B0, `(.L_x_0) ;  /* 0x0000014000007945 */ /* 0x000fe20003800000 */
[----:B0-----:R-:W-:-:S05]  /*0050*/  SHF.R.U32.HI R0, RZ, 0x5, R3 ;  /* 0x00000005ff007819 */ /* 0x001fca0000011603 */
[----:B------:R-:W0:Y:S02]  /*0060*/  SHFL.IDX PT, R2, R0, RZ, 0x1f ;  /* 0x00001fff00027589 */ /* 0x000e2400000e0000 */
[----:B0-----:R-:W-:Y:S02]  /*0070*/  R2UR UR4, R2 ;  /* 0x00000000020472ca */ /* 0x001fe400000e0000 */
[----:B------:R-:W-:-:S05]  /*0080*/  SHF.R.U32.HI R2, RZ, 0x7, R3 ;  /* 0x00000007ff027819 */ /* 0x000fca0000011603 */
[----:B------:R0:W1:Y:S06]  /*0090*/  SHFL.IDX PT, R4, R2, RZ, 0x1f ;  /* 0x00001fff02047589 */ /* 0x00006c00000e0000 */
[----:B------:R-:W-:Y:S02]  /*00a0*/  USHF.R.S32.HI UR5, URZ, 0x1f, UR4 ;  /* 0x0000001f3f057899 */ /* 0x000fe40008011404 */
[----:B------:R-:W-:Y:S02]  /*00b0*/  ISETP.NE.OR P0, PT, RZ, UR4, !P0 ;  /* 0x00000004ff007c0c */ /* 0x000fe4000c705670 */
[----:B------:R-:W-:-:S04]  /*00c0*/  ULEA.HI UR5, UR5, UR4, URZ, 0x2 ;  /* 0x0000000405057291 */ /* 0x000fc8000f8f103f */
[----:B------:R-:W-:-:S04]  /*00d0*/  ULOP3.LUT UR5, UR5, 0xfffffffc, URZ, 0xc0, !UPT ;  /* 0xfffffffc05057892 */ /* 0x000fc8000f8ec03f */
[----:B------:R-:W-:-:S03]  /*00e0*/  UIADD3 UR4, UR4, -UR5, URZ ;  /* 0x8000000504047290 */ /* 0x000fc6000fffe03f */
[----:B0-----:R-:W-:Y:S09]  /*00f0*/  @P0 BRA `(.L_x_1) ;  /* 0x0000000000200947 */ /* 0x001ff20003800000 */
[----:B------:R-:W-:Y:S02]  /*0100*/  ULDC.64 UR6, c[0x0][0x198] ;  /* 0x0000660000067ab9 */ /* 0x000fe40000000a00 */
[----:B------:R-:W-:Y:S02]  /*0110*/  UIADD3 UR8, UP0, UR6, 0xf0, URZ ;  /* 0x000000f006087890 */ /* 0x000fe4000ff1e03f */
[----:B------:R-:W-:Y:S02]  /*0120*/  UIADD3 UR6, UP1, UR6, 0x1f0, URZ ;  /* 0x000001f006067890 */ /* 0x000fe4000ff3e03f */
[----:B------:R-:W-:Y:S02]  /*0130*/  UIADD3.X UR9, URZ, UR7, URZ, UP0, !UPT ;  /* 0x000000073f097290 */ /* 0x000fe400087fe43f */
[----:B------:R-:W-:-:S07]  /*0140*/  UIADD3.X UR7, URZ, UR7, URZ, UP1, !UPT ;  /* 0x000000073f077290 */ /* 0x000fce0008ffe43f */
[----:B------:R0:W-:Y:S02]  /*0150*/  UTMACCTL.PF [UR8] ;  /* 0x00000000080079b9 */ /* 0x0001e40008040000 */
[----:B------:R0:W-:Y:S02]  /*0160*/  UTMACCTL.PF [UR6] ;  /* 0x00000000060079b9 */ /* 0x0001e40008040000 */
[----:B0-----:R-:W-:Y:S01]  /*0170*/  NOP ;  /* 0x0000000000007918 */ /* 0x001fe20000000000 */
.L_x_1:
[----:B------:R-:W-:Y:S05]  /*0180*/  BSYNC B0 ;  /* 0x0000000000007941 */ /* 0x000fea0003800000 */
.L_x_0:
[----:B------:R-:W0:Y:S01]  /*0190*/  SHFL.IDX PT, R5, R0, RZ, 0x1f ;  /* 0x00001fff00057589 */ /* 0x000e2200000e0000 */
[----:B-1----:R-:W-:Y:S01]  /*01a0*/  R2UR UR13, R4 ;  /* 0x00000000040d72ca */ /* 0x002fe200000e0000 */
[----:B------:R-:W-:-:S04]  /*01b0*/  UISETP.NE.AND UP0, UPT, UR4, 0x3, UPT ;  /* 0x000000030400788c */ /* 0x000fc8000bf05270 */
[----:B------:R-:W-:-:S08]  /*01c0*/  UISETP.EQ.OR UP0, UPT, UR4, URZ, !UP0 ;  /* 0x0000003f0400728c */ /* 0x000fd0000c702670 */
[----:B------:R-:W-:Y:S02]  /*01d0*/  UIADD3 UR12, UR13, -0x1, URZ ;  /* 0xffffffff0d0c7890 */ /* 0x000fe4000fffe03f */
[----:B------:R-:W-:Y:S02]  /*01e0*/  UISETP.EQ.AND UP0, UPT, UR13, URZ, UP0 ;  /* 0x0000003f0d00728c */ /* 0x000fe40008702270 */
[----:B------:R-:W-:Y:S02]  /*01f0*/  UISETP.GE.U32.AND UP1, UPT, UR12, 0x2, UPT ;  /* 0x000000020c00788c */ /* 0x000fe4000bf26070 */
[----:B------:R-:W-:Y:S01]  /*0200*/  USEL UR37, URZ, 0x1, !UP0 ;  /* 0x000000013f257887 */ /* 0x000fe2000c000000 */
[----:B0-----:R-:W-:-:S03]  /*0210*/  ISETP.NE.AND P0, PT, R5, RZ, PT ;  /* 0x000000ff0500720c */ /* 0x001fc60003f05270 */
[----:B------:R-:W-:-:S10]  /*0220*/  USEL UR37, UR37, 0x2, UP1 ;  /* 0x0000000225257887 */ /* 0x000fd40008800000 */
[----:B------:R-:W-:Y:S05]  /*0230*/  @P0 BRA `(.L_x_2) ;  /* 0x0000000000500947 */ /* 0x000fea0003800000 */
[----:B------:R-:W0:Y:S01]  /*0240*/  S2UR UR6, SR_CgaCtaId ;  /* 0x00000000000679c3 */ /* 0x000e220000008800 */
[----:B------:R-:W-:Y:S01]  /*0250*/  UMOV UR5, 0x400 ;  /* 0x0000040000057882 */ /* 0x000fe20000000000 */
[----:B------:R-:W-:Y:S01]  /*0260*/  UMOV UR7, 0x1 ;  /* 0x0000000100077882 */ /* 0x000fe20000000000 */
[----:B------:R-:W-:Y:S01]  /*0270*/  UMOV UR8, 0x80 ;  /* 0x0000008000087882 */ /* 0x000fe20000000000 */
[----:B------:R-:W-:Y:S01]  /*0280*/  ELECT P0, URZ, PT ;  /* 0x00000000003f782f */ /* 0x000fe20003800000 */
[----:B------:R-:W-:-:S04]  /*0290*/  UIADD3 UR8, -UR8, 0x100000, URZ ;  /* 0x0010000008087890 */ /* 0x000fc8000fffe13f */
[----:B------:R-:W-:Y:S02]  /*02a0*/  USHF.L.U32 UR9, UR8, 0xb, URZ ;  /* 0x0000000b08097899 */ /* 0x000fe4000800063f */
[----:B------:R-:W-:Y:S02]  /*02b0*/  USHF.L.U32 UR8, UR8, 0x1, URZ ;  /* 0x0000000108087899 */ /* 0x000fe4000800063f */
[----:B0-----:R-:W-:Y:S02]  /*02c0*/  ULEA UR5, UR6, UR5, 0x18 ;  /* 0x0000000506057291 */ /* 0x001fe4000f8ec03f */
[----:B------:R-:W-:-:S04]  /*02d0*/  UIADD3 UR6, -UR7, 0x100000, URZ ;  /* 0x0010000007067890 */ /* 0x000fc8000fffe13f */
[----:B------:R-:W-:Y:S02]  /*02e0*/  USHF.L.U32 UR7, UR6, 0xb, URZ ;  /* 0x0000000b06077899 */ /* 0x000fe4000800063f */
[----:B------:R-:W-:Y:S01]  /*02f0*/  USHF.L.U32 UR6, UR6, 0x1, URZ ;  /* 0x0000000106067899 */ /* 0x000fe2000800063f */
[----:B------:R-:W0:Y:S11]  /*0300*/  FENCE.VIEW.ASYNC.S ;  /* 0x00000000000073c6 */ /* 0x000e360000000000 */
[----:B0-----:R0:W1:Y:S01]  /*0310*/  SYNCS.EXCH.64 URZ, [UR5], UR6 ;  /* 0x00000006053f75b2 */ /* 0x0010620008000100 */
[----:B------:R0:W2:Y:S01]  /*0320*/  SYNCS.EXCH.64 URZ, [UR5+0x18], UR8 ;  /* 0x00001808053f75b2 */ /* 0x0000a20008000100 */
[----:B------:R0:W3:Y:S01]  /*0330*/  SYNCS.EXCH.64 URZ, [UR5+0x8], UR6 ;  /* 0x00000806053f75b2 */ /* 0x0000e20008000100 */
[----:B------:R0:W4:Y:S01]  /*0340*/  SYNCS.EXCH.64 URZ, [UR5+0x20], UR8 ;  /* 0x00002008053f75b2 */ /* 0x0001220008000100 */
[----:B------:R0:W0:Y:S01]  /*0350*/  SYNCS.EXCH.64 URZ, [UR5+0x10], UR6 ;  /* 0x00001006053f75b2 */ /* 0x0000220008000100 */
[----:B------:R0:W0:Y:S01]  /*0360*/  SYNCS.EXCH.64 URZ, [UR5+0x28], UR8 ;  /* 0x00002808053f75b2 */ /* 0x0000220008000100 */
[----:B------:R-:W-:Y:S01]  /*0370*/  NOP ;  /* 0x0000000000007918 */ /* 0x000fe20000000000 */
.L_x_2:
[----:B------:R-:W5:Y:S01]  /*0380*/  SHFL.IDX PT, R5, R0, RZ, 0x1f ;  /* 0x00001fff00057589 */ /* 0x000f6200000e0000 */
[----:B------:R-:W-:Y:S01]  /*0390*/  ELECT P0, URZ, PT ;  /* 0x00000000003f782f */ /* 0x000fe20003800000 */
[----:B------:R-:W-:Y:S01]  /*03a0*/  NOP ;  /* 0x0000000000007918 */ /* 0x000fe20000000000 */
[----:B------:R-:W-:Y:S01]  /*03b0*/  ELECT P1, URZ, PT ;  /* 0x00000000003f782f */ /* 0x000fe20003820000 */
[----:B------:R1:W2:Y:S01]  /*03c0*/  SHFL.IDX PT, R4, R0, RZ, 0x1f ;  /* 0x00001fff00047589 */ /* 0x0002a200000e0000 */
[----:B0-----:R-:W-:Y:S01]  /*03d0*/  UMOV UR6, 0x20 ;  /* 0x0000002000067882 */ /* 0x001fe20000000000 */
[----:B------:R-:W-:Y:S01]  /*03e0*/  UMOV UR9, 0x80 ;  /* 0x0000008000097882 */ /* 0x000fe20000000000 */
[----:B------:R-:W-:Y:S01]  /*03f0*/  NOP ;  /* 0x0000000000007918 */ /* 0x000fe20000000000 */
[----:B------:R-:W0:Y:S01]  /*0400*/  SHFL.IDX PT, R2, R2, RZ, 0x1f ;  /* 0x00001fff02027589 */ /* 0x000e2200000e0000 */
[----:B------:R-:W-:Y:S01]  /*0410*/  ULDC.64 UR52, c[0x0][0x208] ;  /* 0x0000820000347ab9 */ /* 0x000fe20000000a00 */
[----:B-1----:R-:W-:-:S04]  /*0420*/  SHF.R.S32.HI R0, RZ, 0x1f, R3 ;  /* 0x0000001fff007819 */ /* 0x002fc80000011403 */
[----:B------:R-:W-:-:S04]  /*0430*/  LEA.HI R0, R0, R3, RZ, 0x7 ;  /* 0x0000000300007211 */ /* 0x000fc800078f38ff */
[----:B------:R-:W-:Y:S02]  /*0440*/  LOP3.LUT R0, R0, 0xffffff80, RZ, 0xc0, !PT ;  /* 0xffffff8000007812 */ /* 0x000fe400078ec0ff */
[----:B-----5:R-:W-:Y:S02]  /*0450*/  ISETP.NE.OR P0, PT, R5, RZ, !P0 ;  /* 0x000000ff0500720c */ /* 0x020fe40004705670 */
[----:B--2---:R-:W-:Y:S01]  /*0460*/  ISETP.NE.OR P1, PT, R4, RZ, !P1 ;  /* 0x000000ff0400720c */ /* 0x004fe20004f25670 */
[----:B------:R-:W-:-:S10]  /*0470*/  IMAD.IADD R4, R3, 0x1, -R0 ;  /* 0x0000000103047824 */ /* 0x000fd400078e0a00 */
[----:B------:R-:W-:Y:S02]  /*0480*/  VOTEU.ALL UP0, P0 ;  /* 0x00000000003f7886 */ /* 0x000fe40000000000 */
[----:B------:R-:W-:-:S03]  /*0490*/  VOTEU.ALL UP1, P1 ;  /* 0x00000000003f7886 */ /* 0x000fc60000820000 */
[----:B------:R-:W1:Y:S01]  /*04a0*/  @!UP0 S2UR UR8, SR_CgaCtaId ;  /* 0x00000000000889c3 */ /* 0x000e620000008800 */
[----:B------:R-:W-:Y:S01]  /*04b0*/  @!UP0 UMOV UR5, 0x400 ;  /* 0x0000040000058882 */ /* 0x000fe20000000000 */
[----:B------:R-:W-:-:S04]  /*04c0*/  @!UP0 UIADD3 UR6, -UR6, 0x100000, URZ ;  /* 0x0010000006068890 */ /* 0x000fc8000fffe13f */
[----:B------:R-:W-:Y:S02]  /*04d0*/  @!UP0 USHF.L.U32 UR7, UR6, 0xb, URZ ;  /* 0x0000000b06078899 */ /* 0x000fe4000800063f */
[----:B------:R-:W-:Y:S01]  /*04e0*/  @!UP0 USHF.L.U32 UR6, UR6, 0x1, URZ ;  /* 0x0000000106068899 */ /* 0x000fe2000800063f */
[----:B------:R-:W-:Y:S01]  /*04f0*/  @!UP1 UMOV UR10, 0x400 ;  /* 0x00000400000a9882 */ /* 0x000fe20000000000 */
[----:B------:R-:W-:Y:S01]  /*0500*/  VOTEU.ALL UP2, P1 ;  /* 0x00000000003f7886 */ /* 0x000fe20000840000 */
[----:B------:R-:W-:Y:S01]  /*0510*/  VOTEU.ALL UP3, P1 ;  /* 0x00000000003f7886 */ /* 0x000fe20000860000 */
[----:B------:R-:W-:Y:S01]  /*0520*/  VOTEU.ALL UP4, P1 ;  /* 0x00000000003f7886 */ /* 0x000fe20000880000 */
[----:B------:R-:W2:Y:S01]  /*0530*/  @!UP1 S2UR UR11, SR_CgaCtaId ;  /* 0x00000000000b99c3 */ /* 0x000ea20000008800 */
[----:B------:R-:W-:Y:S01]  /*0540*/  VOTEU.ALL UP5, P1 ;  /* 0x00000000003f7886 */ /* 0x000fe200008a0000 */
[----:B------:R-:W-:Y:S01]  /*0550*/  ISETP.NE.AND P1, PT, RZ, UR13, PT ;  /* 0x0000000dff007c0c */ /* 0x000fe2000bf25270 */
[----:B-1----:R-:W-:-:S02]  /*0560*/  @!UP0 ULEA UR5, UR8, UR5, 0x18 ;  /* 0x0000000508058291 */ /* 0x002fc4000f8ec03f */
[----:B------:R-:W-:-:S04]  /*0570*/  @!UP1 UIADD3 UR8, -UR9, 0x100000, URZ ;  /* 0x0010000009089890 */ /* 0x000fc8000fffe13f */
[----:B------:R-:W-:Y:S02]  /*0580*/  @!UP1 USHF.L.U32 UR9, UR8, 0xb, URZ ;  /* 0x0000000b08099899 */ /* 0x000fe4000800063f */
[----:B------:R-:W-:Y:S01]  /*0590*/  @!UP1 USHF.L.U32 UR8, UR8, 0x1, URZ ;  /* 0x0000000108089899 */ /* 0x000fe2000800063f */
[----:B------:R-:W-:Y:S01]  /*05a0*/  VOTEU.ALL UP0, P0 ;  /* 0x00000000003f7886 */ /* 0x000fe20000000000 */
[----:B--2---:R-:W-:Y:S01]  /*05b0*/  @!UP1 ULEA UR10, UR11, UR10, 0x18 ;  /* 0x0000000a0b0a9291 */ /* 0x004fe2000f8ec03f */
[----:B------:R-:W-:Y:S01]  /*05c0*/  VOTEU.ALL UP1, P0 ;  /* 0x00000000003f7886 */ /* 0x000fe20000020000 */
[----:B------:R-:W1:Y:S02]  /*05d0*/  FENCE.VIEW.ASYNC.S ;  /* 0x00000000000073c6 */ /* 0x000e640000000000 */
[----:B-1----:R-:W3:Y:S02]  /*05e0*/  @!UP0 SYNCS.EXCH.64 URZ, [UR5+0x60], UR6 ;  /* 0x00006006053f85b2 */ /* 0x002ee40008000100 */
[----:B------:R1:W3:Y:S01]  /*05f0*/  @!UP1 SYNCS.EXCH.64 URZ, [UR5+0x68], UR6 ;  /* 0x00006806053f95b2 */ /* 0x0002e20008000100 */
[----:B------:R-:W-:Y:S01]  /*0600*/  NOP ;  /* 0x0000000000007918 */ /* 0x000fe20000000000 */
[----:B-1----:R-:W-:Y:S01]  /*0610*/  ULDC.64 UR6, c[0x0][0x598] ;  /* 0x0001660000067ab9 */ /* 0x002fe20000000a00 */
[----:B0-----:R-:W-:-:S02]  /*0620*/  R2UR UR5, R2 ;  /* 0x00000000020572ca */ /* 0x001fc400000e0000 */
[----:B------:R-:W-:Y:S01]  /*0630*/  ISETP.NE.U32.AND P0, PT, RZ, UR6, PT ;  /* 0x00000006ff007c0c */ /* 0x000fe2000bf05070 */
[----:B------:R0:W3:Y:S03]  /*0640*/  @!UP2 SYNCS.EXCH.64 URZ, [UR10+0x40], UR8 ;  /* 0x000040080a3fa5b2 */ /* 0x0000e60008000100 */
[----:B------:R-:W-:Y:S01]  /*0650*/  ISETP.NE.AND.EX P0, PT, RZ, UR7, PT, P0 ;  /* 0x00000007ff007c0c */ /* 0x000fe2000bf05300 */
[----:B------:R0:W3:Y:S01]  /*0660*/  @!UP3 SYNCS.EXCH.64 URZ, [UR10+0x48], UR8 ;  /* 0x000048080a3fb5b2 */ /* 0x0000e20008000100 */
[----:B------:R0:W3:Y:S01]  /*0670*/  @!UP4 SYNCS.EXCH.64 URZ, [UR10+0x50], UR8 ;  /* 0x000050080a3fc5b2 */ /* 0x0000e20008000100 */
[----:B------:R0:W3:Y:S01]  /*0680*/  @!UP5 SYNCS.EXCH.64 URZ, [UR10+0x58], UR8 ;  /* 0x000058080a3fd5b2 */ /* 0x0000e20008000100 */
[----:B------:R-:W-:Y:S01]  /*0690*/  NOP ;  /* 0x0000000000007918 */ /* 0x000fe20000000000 */
[----:B---34-:R-:W-:Y:S08]  /*06a0*/  BAR.SYNC.DEFER_BLOCKING 0x0 ;  /* 0x0000000000007b1d */ /* 0x018ff00000010000 */
[----:B0-----:R-:W-:Y:S05]  /*06b0*/  @!P0 BRA `(.L_x_3) ;  /* 0x00000000001c8947 */ /* 0x001fea0003800000 */
[----:B------:R-:W0:Y:S02]  /*06c0*/  LDC.64 R6, c[0x0][0x598] ;  /* 0x00016600ff067b82 */ /* 0x000e240000000a00 */
[----:B0-----:R-:W2:Y:S02]  /*06d0*/  LDG.E.64 R6, desc[UR52][R6.64] ;  /* 0x0000003406067981 */ /* 0x001ea4000c1e1b00 */
[----:B--2---:R-:W-:-:S04]  /*06e0*/  ISETP.NE.U32.AND P0, PT, R6, RZ, PT ;  /* 0x000000ff0600720c */ /* 0x004fc80003f05070 */
[----:B------:R-:W-:-:S13]  /*06f0*/  ISETP.NE.AND.EX P0, PT, R7, RZ, PT, P0 ;  /* 0x000000ff0700720c */ /* 0x000fda0003f05300 */
[----:B------:R-:W-:Y:S05]  /*0700*/  @!P0 BRA `(.L_x_3) ;  /* 0x0000000000088947 */ /* 0x000fea0003800000 */
[----:B------:R1:W5:Y:S01]  /*0710*/  LD.E R2, desc[UR52][R6.64] ;  /* 0x0000003406027980 */ /* 0x000362000c101900 */
[----:B------:R-:W-:Y:S05]  /*0720*/  BRA `(.L_x_4) ;  /* 0x0000000000247947 */ /* 0x000fea0003800000 */
.L_x_3:
[----:B------:R-:W-:Y:S02]  /*0730*/  ULDC.64 UR6, c[0x0][0x588] ;  /* 0x0001620000067ab9 */ /* 0x000fe40000000a00 */
[----:B------:R-:W-:-:S04]  /*0740*/  ISETP.NE.U32.AND P0, PT, RZ, UR6, PT ;  /* 0x00000006ff007c0c */ /* 0x000fc8000bf05070 */
[----:B------:R-:W-:-:S13]  /*0750*/  ISETP.NE.AND.EX P0, PT, RZ, UR7, PT, P0 ;  /* 0x00000007ff007c0c */ /* 0x000fda000bf05300 */
[----:B------:R-:W-:Y:S05]  /*0760*/  @!P0 BRA `(.L_x_5) ;  /* 0x00000000000c8947 */ /* 0x000fea0003800000 */
[----:B------:R-:W0:Y:S02]  /*0770*/  LDC.64 R6, c[0x0][0x588] ;  /* 0x00016200ff067b82 */ /* 0x000e240000000a00 */
[----:B0-----:R0:W5:Y:S01]  /*0780*/  LDG.E R2, desc[UR52][R6.64] ;  /* 0x0000003406027981 */ /* 0x001162000c1e1900 */
[----:B------:R-:W-:Y:S05]  /*0790*/  BRA `(.L_x_4) ;  /* 0x0000000000087947 */ /* 0x000fea0003800000 */
.L_x_5:
[----:B------:R-:W-:Y:S02]  /*07a0*/  ULDC UR6, c[0x0][0x580] ;  /* 0x0001600000067ab9 */ /* 0x000fe40000000800 */
[----:B------:R-:W-:-:S07]  /*07b0*/  IMAD.U32 R2, RZ, RZ, UR6 ;  /* 0x00000006ff027e24 */ /* 0x000fce000f8e00ff */
.L_x_4:
[----:B------:R-:W-:Y:S02]  /*07c0*/  ULDC.64 UR6, c[0x0][0x5a0] ;  /* 0x0001680000067ab9 */ /* 0x000fe40000000a00 */
[----:B------:R-:W-:-:S04]  /*07d0*/  ISETP.NE.U32.AND P0, PT, RZ, UR6, PT ;  /* 0x00000006ff007c0c */ /* 0x000fc8000bf05070 */
[----:B------:R-:W-:-:S13]  /*07e0*/  ISETP.NE.AND.EX P0, PT, RZ, UR7, PT, P0 ;  /* 0x00000007ff007c0c */ /* 0x000fda000bf05300 */
[----:B------:R-:W-:Y:S05]  /*07f0*/  @!P0 BRA `(.L_x_6) ;  /* 0x00000000001c8947 */ /* 0x000fea0003800000 */
[----:B01----:R-:W0:Y:S02]  /*0800*/  LDC.64 R6, c[0x0][0x5a0] ;  /* 0x00016800ff067b82 */ /* 0x003e240000000a00 */
[----:B0-----:R-:W2:Y:S02]  /*0810*/  LDG.E.64 R6, desc[UR52][R6.64] ;  /* 0x0000003406067981 */ /* 0x001ea4000c1e1b00 */
[----:B--2---:R-:W-:-:S04]  /*0820*/  ISETP.NE.U32.AND P0, PT, R6, RZ, PT ;  /* 0x000000ff0600720c */ /* 0x004fc80003f05070 */
[----:B------:R-:W-:-:S13]  /*0830*/  ISETP.NE.AND.EX P0, PT, R7, RZ, PT, P0 ;  /* 0x000000ff0700720c */ /* 0x000fda0003f05300 */
[----:B------:R-:W-:Y:S05]  /*0840*/  @!P0 BRA `(.L_x_6) ;  /* 0x0000000000088947 */ /* 0x000fea0003800000 */
[----:B------:R3:W5:Y:S01]  /*0850*/  LD.E R16, desc[UR52][R6.64] ;  /* 0x0000003406107980 */ /* 0x000762000c101900 */
[----:B------:R-:W-:Y:S05]  /*0860*/  BRA `(.L_x_7) ;  /* 0x0000000000247947 */ /* 0x000fea0003800000 */
.L_x_6:
[----:B------:R-:W-:Y:S02]  /*0870*/  ULDC.64 UR6, c[0x0][0x590] ;  /* 0x0001640000067ab9 */ /* 0x000fe40000000a00 */
[----:B------:R-:W-:-:S04]  /*0880*/  ISETP.NE.U32.AND P0, PT, RZ, UR6, PT ;  /* 0x00000006ff007c0c */ /* 0x000fc8000bf05070 */
[----:B------:R-:W-:-:S13]  /*0890*/  ISETP.NE.AND.EX P0, PT, RZ, UR7, PT, P0 ;  /* 0x00000007ff007c0c */ /* 0x000fda000bf05300 */
[----:B------:R-:W-:Y:S05]  /*08a0*/  @!P0 BRA `(.L_x_8) ;  /* 0x00000000000c8947 */ /* 0x000fea0003800000 */
[----:B------:R-:W2:Y:S02]  /*08b0*/  LDC.64 R16, c[0x0][0x590] ;  /* 0x00016400ff107b82 */ /* 0x000ea40000000a00 */
[----:B--2---:R2:W5:Y:S01]  /*08c0*/  LDG.E R16, desc[UR52][R16.64] ;  /* 0x0000003410107981 */ /* 0x004562000c1e1900 */
[----:B------:R-:W-:Y:S05]  /*08d0*/  BRA `(.L_x_7) ;  /* 0x0000000000087947 */ /* 0x000fea0003800000 */
.L_x_8:
[----:B------:R-:W-:Y:S02]  /*08e0*/  ULDC UR6, c[0x0][0x584] ;  /* 0x0001610000067ab9 */ /* 0x000fe40000000800 */
[----:B------:R-:W-:-:S07]  /*08f0*/  IMAD.U32 R16, RZ, RZ, UR6 ;  /* 0x00000006ff107e24 */ /* 0x000fce000f8e00ff */
.L_x_7:
[----:B------:R-:W4:Y:S01]  /*0900*/  LDC R0, c[0x0][0x65c] ;  /* 0x00019700ff007b82 */ /* 0x000f220000000800 */
[----:B------:R-:W2:Y:S01]  /*0910*/  S2R R14, SR_CTAID.Y ;  /* 0x00000000000e7919 */ /* 0x000ea20000002600 */
[----:B01-3--:R-:W-:Y:S01]  /*0920*/  IMAD.MOV.U32 R7, RZ, RZ, RZ ;  /* 0x000000ffff077224 */ /* 0x00bfe200078e00ff */
[----:B------:R-:W-:Y:S01]  /*0930*/  UISETP.NE.AND UP0, UPT, UR13, 0x2, UPT ;  /* 0x000000020d00788c */ /* 0x000fe2000bf05270 */
[----:B------:R-:W0:Y:S01]  /*0940*/  S2R R6, SR_CTAID.X ;  /* 0x0000000000067919 */ /* 0x000e220000002500 */
[----:B------:R-:W-:Y:S01]  /*0950*/  ULDC UR8, c[0x0][0x28c] ;  /* 0x0000a30000087ab9 */ /* 0x000fe20000000800 */
[----:B------:R-:W-:Y:S01]  /*0960*/  UMOV UR49, URZ ;  /* 0x0000003f00317c82 */ /* 0x000fe20008000000 */
[----:B------:R-:W-:Y:S02]  /*0970*/  UIADD3 UR8, UR8, 0x3f, URZ ;  /* 0x0000003f08087890 */ /* 0x000fe4000fffe03f */
[----:B------:R-:W-:Y:S01]  /*0980*/  PLOP3.LUT P0, PT, PT, PT, UP0, 0x80, 0x0 ;  /* 0x000000000000781c */ /* 0x000fe20003f0f008 */
[----:B------:R-:W-:Y:S01]  /*0990*/  UMOV UR36, URZ ;  /* 0x0000003f00247c82 */ /* 0x000fe20008000000 */
[----:B------:R-:W-:Y:S01]  /*09a0*/  ULDC.64 UR10, c[0x0][0x650] ;  /* 0x00019400000a7ab9 */ /* 0x000fe20000000a00 */
[----:B------:R-:W-:-:S04]  /*09b0*/  USHF.R.S32.HI UR9, URZ, 0x1f, UR8 ;  /* 0x0000001f3f097899 */ /* 0x000fc80008011408 */
[----:B------:R-:W-:-:S04]  /*09c0*/  ULEA.HI UR9, UR9, UR8, URZ, 0x6 ;  /* 0x0000000809097291 */ /* 0x000fc8000f8f303f */
[----:B------:R-:W-:Y:S01]  /*09d0*/  USHF.R.S32.HI UR38, URZ, 0x6, UR9 ;  /* 0x000000063f267899 */ /* 0x000fe20008011409 */
[----:B----4-:R-:W-:-:S13]  /*09e0*/  ISETP.NE.AND P2, PT, R0, 0x1, PT ;  /* 0x000000010000780c */ /* 0x010fda0003f45270 */
[----:B------:R-:W0:Y:S01]  /*09f0*/  @P2 LDC R11, c[0x0][0x10] ;  /* 0x00000400ff0b2b82 */ /* 0x000e220000000800 */
[----:B------:R-:W-:Y:S01]  /*0a00*/  @P2 MOV R9, RZ ;  /* 0x000000ff00092202 */ /* 0x000fe20000000f00 */
[----:B--2---:R-:W-:-:S06]  /*0a10*/  @P2 IMAD.MOV.U32 R8, RZ, RZ, R14 ;  /* 0x000000ffff082224 */ /* 0x004fcc00078e000e */
[----:B------:R-:W1:Y:S01]  /*0a20*/  @!P2 LDC R5, c[0x0][0xc] ;  /* 0x00000300ff05ab82 */ /* 0x000e620000000800 */
[----:B------:R-:W-:Y:S01]  /*0a30*/  ULDC UR6, c[0x0][0xc] ;  /* 0x0000030000067ab9 */ /* 0x000fe20000000800 */
[----:B------:R-:W-:Y:S01]  /*0a40*/  ULDC UR7, c[0x0][0x10] ;  /* 0x0000040000077ab9 */ /* 0x000fe20000000800 */
[----:B------:R-:W-:Y:S01]  /*0a50*/  ULDC UR8, c[0x0][0x14] ;  /* 0x0000050000087ab9 */ /* 0x000fe20000000800 */
[----:B------:R-:W-:-:S04]  /*0a60*/  UIMAD.WIDE.U32 UR6, UR6, UR7, URZ ;  /* 0x00000007060672a5 */ /* 0x000fc8000f8e003f */
[----:B------:R-:W-:Y:S02]  /*0a70*/  UIMAD.WIDE.U32 UR50, UR6, UR8, URZ ;  /* 0x00000008063272a5 */ /* 0x000fe4000f8e003f */
[----:B------:R-:W-:-:S04]  /*0a80*/  UIMAD UR39, UR7, UR8, URZ ;  /* 0x00000008072772a4 */ /* 0x000fc8000f8e023f */
[----:B------:R-:W-:Y:S01]  /*0a90*/  UIADD3 UR39, UR51, UR39, URZ ;  /* 0x0000002733277290 */ /* 0x000fe2000fffe03f */
[----:B0-----:R-:W-:-:S04]  /*0aa0*/  @P2 IMAD.WIDE.U32 R10, R6, R11, R8 ;  /* 0x0000000b060a2225 */ /* 0x001fc800078e0008 */
[----:B------:R-:W-:Y:S02]  /*0ab0*/  @P2 IMAD.MOV.U32 R13, RZ, RZ, R10 ;  /* 0x000000ffff0d2224 */ /* 0x000fe400078e000a */
[----:B-1----:R-:W-:-:S04]  /*0ac0*/  @!P2 IMAD.WIDE.U32 R8, R5, R14, R6 ;  /* 0x0000000e0508a225 */ /* 0x002fc800078e0006 */
[----:B------:R-:W-:Y:S02]  /*0ad0*/  @P2 IMAD.MOV.U32 R5, RZ, RZ, RZ ;  /* 0x000000ffff052224 */ /* 0x000fe400078e00ff */
[----:B------:R-:W-:Y:S02]  /*0ae0*/  @!P2 IMAD.MOV.U32 R13, RZ, RZ, R8 ;  /* 0x000000ffff0da224 */ /* 0x000fe400078e0008 */
[----:B------:R-:W-:Y:S02]  /*0af0*/  @P2 IMAD.IADD R12, R11, 0x1, R5 ;  /* 0x000000010b0c2824 */ /* 0x000fe400078e0205 */
[----:B------:R-:W-:Y:S01]  /*0b00*/  @!P2 IMAD.MOV.U32 R12, RZ, RZ, R9 ;  /* 0x000000ffff0ca224 */ /* 0x000fe200078e0009 */
[----:B------:R0:W-:Y:S01]  /*0b10*/  STL [R1+0x204], R13 ;  /* 0x0002040d01007387 */ /* 0x0001e20000100800 */
[----:B------:R-:W-:Y:S02]  /*0b20*/  MOV R22, R13 ;  /* 0x0000000d00167202 */ /* 0x000fe40000000f00 */
[----:B------:R-:W-:Y:S01]  /*0b30*/  IMAD.MOV.U32 R23, RZ, RZ, R12 ;  /* 0x000000ffff177224 */ /* 0x000fe200078e000c */
[----:B------:R0:W-:Y:S01]  /*0b40*/  STL [R1+0x200], R12 ;  /* 0x0002000c01007387 */ /* 0x0001e20000100800 */
[----:B------:R-:W-:Y:S05]  /*0b50*/  @P0 BRA `(.L_x_9) ;  /* 0x0000000000280947 */ /* 0x000fea0003800000 */
[----:B------:R-:W-:Y:S01]  /*0b60*/  IADD3 R22, P0, R22, UR50, RZ ;  /* 0x0000003216167c10 */ /* 0x000fe2000ff1e0ff */
[----:B------:R-:W-:Y:S02]  /*0b70*/  UISETP.GE.U32.AND UP0, UPT, UR38, 0x3, UPT ;  /* 0x000000032600788c */ /* 0x000fe4000bf06070 */
[----:B------:R-:W-:Y:S01]  /*0b80*/  UIMAD.WIDE.U32 UR6, UR38, -0x55555555, URZ ;  /* 0xaaaaaaab260678a5 */ /* 0x000fe2000f8e003f */
[----:B------:R-:W-:Y:S01]  /*0b90*/  IADD3.X R23, R23, UR39, RZ, P0, !PT ;  /* 0x0000002717177c10 */ /* 0x000fe200087fe4ff */
[----:B------:R1:W-:Y:S01]  /*0ba0*/  STL [R1+0x204], R22 ;  /* 0x0002041601007387 */ /* 0x0003e20000100800 */
[----:B------:R-:W-:Y:S01]  /*0bb0*/  UMOV UR36, URZ ;  /* 0x0000003f00247c82 */ /* 0x000fe20008000000 */
[----:B------:R-:W-:Y:S02]  /*0bc0*/  USHF.R.U32.HI UR6, URZ, 0x1, UR7 ;  /* 0x000000013f067899 */ /* 0x000fe40008011607 */
[----:B------:R1:W-:Y:S02]  /*0bd0*/  STL [R1+0x200], R23 ;  /* 0x0002001701007387 */ /* 0x0003e40000100800 */
[----:B------:R-:W-:-:S02]  /*0be0*/  UIMAD UR49, UR6, -0x3, UR38 ;  /* 0xfffffffd063178a4 */ /* 0x000fc4000f8e0226 */
[----:B------:R-:W-:-:S12]  /*0bf0*/  @UP0 ULOP3.LUT UR36, UR6, 0x1, URZ, 0xc0, !UPT ;  /* 0x0000000106240892 */ /* 0x000fd8000f8ec03f */
.L_x_9:
[----:B------:R-:W-:Y:S01]  /*0c00*/  ISETP.GE.U32.AND P0, PT, R22, UR10, PT ;  /* 0x0000000a16007c0c */ /* 0x000fe2000bf06070 */
[----:B------:R-:W-:Y:S01]  /*0c10*/  IMAD.MOV.U32 R18, RZ, RZ, -0x1 ;  /* 0xffffffffff127424 */ /* 0x000fe200078e00ff */
[----:B------:R-:W-:Y:S01]  /*0c20*/  PRMT R0, RZ, 0x7610, R0 ;  /* 0x00007610ff007816 */ /* 0x000fe20000000000 */
[----:B------:R-:W-:Y:S01]  /*0c30*/  IMAD.MOV.U32 R19, RZ, RZ, -0x1 ;  /* 0xffffffffff137424 */ /* 0x000fe200078e00ff */
[----:B------:R-:W-:Y:S01]  /*0c40*/  ISETP.GE.U32.AND.EX P0, PT, R23, UR11, PT, P0 ;  /* 0x0000000b17007c0c */ /* 0x000fe2000bf06100 */
[----:B------:R-:W-:-:S12]  /*0c50*/  IMAD.MOV.U32 R17, RZ, RZ, -0x1 ;  /* 0xffffffffff117424 */ /* 0x000fd800078e00ff */
[----:B------:R-:W-:Y:S05]  /*0c60*/  @P0 BRA `(.L_x_10) ;  /* 0x0000000400640947 */ /* 0x000fea0003800000 */
[----:B------:R-:W2:Y:S01]  /*0c70*/  LDC.64 R18, c[0x0][0x628] ;  /* 0x00018a00ff127b82 */ /* 0x000ea20000000a00 */
[----:B------:R-:W-:Y:S01]  /*0c80*/  MOV R8, R22 ;  /* 0x0000001600087202 */ /* 0x000fe20000000f00 */
[----:B------:R-:W-:-:S06]  /*0c90*/  IMAD.MOV.U32 R9, RZ, RZ, R23 ;  /* 0x000000ffff097224 */ /* 0x000fcc00078e0017 */
[----:B------:R-:W3:Y:S08]  /*0ca0*/  LDC R0, c[0x0][0x630] ;  /* 0x00018c00ff007b82 */ /* 0x000ef00000000800 */
[----:B------:R-:W4:Y:S01]  /*0cb0*/  LDC.64 R20, c[0x0][0x620] ;  /* 0x00018800ff147b82 */ /* 0x000f220000000a00 */
[----:B--2---:R-:W-:-:S04]  /*0cc0*/  ISETP.NE.U32.AND P0, PT, R18, RZ, PT ;  /* 0x000000ff1200720c */ /* 0x004fc80003f05070 */
[----:B------:R-:W-:-:S13]  /*0cd0*/  ISETP.NE.AND.EX P0, PT, R19, RZ, PT, P0 ;  /* 0x000000ff1300720c */ /* 0x000fda0003f05300 */
[----:B---34-:R-:W-:Y:S05]  /*0ce0*/  @!P0 BRA `(.L_x_11) ;  /* 0x0000000000288947 */ /* 0x018fea0003800000 */
[----:B------:R-:W2:Y:S02]  /*0cf0*/  LDC R5, c[0x0][0x634] ;  /* 0x00018d00ff057b82 */ /* 0x000ea40000000800 */
[----:B--2---:R-:W-:-:S05]  /*0d00*/  IADD3 R5, P0, R22, R5, RZ ;  /* 0x0000000516057210 */ /* 0x004fca0007f1e0ff */
[----:B------:R-:W-:-:S04]  /*0d10*/  IMAD.X R15, RZ, RZ, R23, P0 ;  /* 0x000000ffff0f7224 */ /* 0x000fc800000e0617 */
[----:B------:R-:W-:-:S04]  /*0d20*/  IMAD.WIDE.U32 R8, R15, R18, RZ ;  /* 0x000000120f087225 */ /* 0x000fc800078e00ff */
[----:B------:R-:W-:-:S04]  /*0d30*/  IMAD.WIDE.U32 R10, P0, R5, R19, R8 ;  /* 0x00000013050a7225 */ /* 0x000fc80007800008 */
[----:B------:R-:W-:-:S04]  /*0d40*/  IMAD.WIDE.U32 R8, R5, R18, RZ ;  /* 0x0000001205087225 */ /* 0x000fc800078e00ff */
[----:B0-----:R-:W-:Y:S01]  /*0d50*/  IMAD.X R13, RZ, RZ, RZ, P0 ;  /* 0x000000ffff0d7224 */ /* 0x001fe200000e06ff */
[----:B------:R-:W-:Y:S01]  /*0d60*/  IADD3 RZ, P0, R9, R10, RZ ;  /* 0x0000000a09ff7210 */ /* 0x000fe20007f1e0ff */
[----:B------:R-:W-:-:S04]  /*0d70*/  IMAD.MOV.U32 R12, RZ, RZ, R11 ;  /* 0x000000ffff0c7224 */ /* 0x000fc800078e000b */
[----:B------:R-:W-:-:S08]  /*0d80*/  IMAD.WIDE.U32.X R8, R15, R19, R12, P0 ;  /* 0x000000130f087225 */ /* 0x000fd000000e040c */
.L_x_11:
[-CC-:B------:R-:W-:Y:S01]  /*0d90*/  SHF.R.U64 R26, R8, R0.reuse, R9.reuse ;  /* 0x00000000081a7219 */ /* 0x180fe20000001209 */
[----:B------:R-:W2:Y:S01]  /*0da0*/  LDC.64 R24, c[0x0][0x640] ;  /* 0x00019000ff187b82 */ /* 0x000ea20000000a00 */
[----:B------:R-:W-:Y:S01]  /*0db0*/  SHF.R.U32.HI R5, RZ, R0, R9 ;  /* 0x00000000ff057219 */ /* 0x000fe20000011609 */
[----:B------:R-:W-:Y:S01]  /*0dc0*/  IMAD.MOV.U32 R9, RZ, RZ, R23 ;  /* 0x000000ffff097224 */ /* 0x000fe200078e0017 */
[----:B------:R-:W-:Y:S01]  /*0dd0*/  IADD3 R7, P0, RZ, -R26, RZ ;  /* 0x8000001aff077210 */ /* 0x000fe20007f1e0ff */
[----:B------:R-:W-:Y:S01]  /*0de0*/  ULDC UR6, c[0x0][0x150] ;  /* 0x0000540000067ab9 */ /* 0x000fe20000000800 */
[----:B------:R-:W-:Y:S02]  /*0df0*/  I2FP.F32.U32 R0, R6 ;  /* 0x0000000600007245 */ /* 0x000fe40000201000 */
[----:B------:R-:W-:Y:S01]  /*0e00*/  MOV R8, R22 ;  /* 0x0000001600087202 */ /* 0x000fe20000000f00 */
[----:B0-----:R-:W0:Y:S01]  /*0e10*/  LDC R12, c[0x0][0x618] ;  /* 0x00018600ff0c7b82 */ /* 0x001e220000000800 */
[----:B------:R-:W-:-:S02]  /*0e20*/  IMAD.X R11, RZ, RZ, ~R5, P0 ;  /* 0x000000ffff0b7224 */ /* 0x000fc400000e0e05 */
[----:B------:R-:W-:Y:S01]  /*0e30*/  FMUL R0, R0, UR6 ;  /* 0x0000000600007c20 */ /* 0x000fe20008400000 */
[----:B------:R-:W-:Y:S01]  /*0e40*/  ULDC UR6, c[0x0][0x154] ;  /* 0x0000550000067ab9 */ /* 0x000fe20000000800 */
[----:B------:R-:W-:-:S04]  /*0e50*/  IMAD.WIDE.U32 R8, R7, R20, R8 ;  /* 0x0000001407087225 */ /* 0x000fc800078e0008 */
[----:B------:R-:W-:Y:S01]  /*0e60*/  IMAD R10, R11, R20, RZ ;  /* 0x000000140b0a7224 */ /* 0x000fe200078e02ff */
[----:B------:R-:W3:Y:S01]  /*0e70*/  LDC R5, c[0x0][0x144] ;  /* 0x00005100ff057b82 */ /* 0x000ee20000000800 */
[----:B------:R-:W4:Y:S01]  /*0e80*/  F2I.U32.TRUNC.NTZ R0, R0 ;  /* 0x0000000000007305 */ /* 0x000f22000020f000 */
[----:B------:R-:W-:Y:S02]  /*0e90*/  IMAD.MOV.U32 R11, RZ, RZ, -0x1 ;  /* 0xffffffffff0b7424 */ /* 0x000fe400078e00ff */
[----:B------:R-:W-:Y:S01]  /*0ea0*/  IMAD R7, R7, R21, R10 ;  /* 0x0000001507077224 */ /* 0x000fe200078e020a */
[----:B--2---:R-:W-:-:S03]  /*0eb0*/  ISETP.NE.U32.AND P0, PT, R24, RZ, PT ;  /* 0x000000ff1800720c */ /* 0x004fc60003f05070 */
[----:B------:R-:W2:Y:S01]  /*0ec0*/  LDC R20, c[0x0][0x608] ;  /* 0x00018200ff147b82 */ /* 0x000ea20000000800 */
[----:B------:R-:W-:Y:S01]  /*0ed0*/  IMAD.IADD R9, R9, 0x1, R7 ;  /* 0x0000000109097824 */ /* 0x000fe200078e0207 */
[----:B------:R-:W-:Y:S02]  /*0ee0*/  I2FP.F32.U32 R7, R14 ;  /* 0x0000000e00077245 */ /* 0x000fe40000201000 */
[----:B------:R-:W-:Y:S02]  /*0ef0*/  ISETP.NE.AND.EX P0, PT, R25, RZ, PT, P0 ;  /* 0x000000ff1900720c */ /* 0x000fe40003f05300 */
[-CC-:B0-----:R-:W-:Y:S02]  /*0f00*/  SHF.R.U64 R18, R8, R12.reuse, R9.reuse ;  /* 0x0000000c08127219 */ /* 0x181fe40000001209 */
[----:B------:R-:W0:Y:S01]  /*0f10*/  LDC R10, c[0x0][0x658] ;  /* 0x00019600ff0a7b82 */ /* 0x000e220000000800 */
[----:B----4-:R-:W-:Y:S01]  /*0f20*/  IMAD.MOV R8, RZ, RZ, -R0 ;  /* 0x000000ffff087224 */ /* 0x010fe200078e0a00 */
[----:B------:R-:W-:Y:S01]  /*0f30*/  SHF.R.U32.HI R9, RZ, R12, R9 ;  /* 0x0000000cff097219 */ /* 0x000fe20000011609 */
[----:B------:R-:W-:-:S04]  /*0f40*/  FMUL R7, R7, UR6 ;  /* 0x0000000607077c20 */ /* 0x000fc80008400000 */
[----:B------:R4:W0:Y:S01]  /*0f50*/  F2I.U32.TRUNC.NTZ R13, R7 ;  /* 0x00000007000d7305 */ /* 0x000822000020f000 */
[----:B------:R-:W4:Y:S01]  /*0f60*/  LDC R15, c[0x0][0x148] ;  /* 0x00005200ff0f7b82 */ /* 0x000f220000000800 */
[----:B---3--:R-:W-:-:S07]  /*0f70*/  IMAD R0, R5, R8, R6 ;  /* 0x0000000805007224 */ /* 0x008fce00078e0206 */
[----:B-1----:R-:W1:Y:S01]  /*0f80*/  LDC R22, c[0x0][0x600] ;  /* 0x00018000ff167b82 */ /* 0x002e620000000800 */
[-CC-:B--2---:R-:W-:Y:S02]  /*0f90*/  SHF.R.U32.HI R5, RZ, R20.reuse, R9.reuse ;  /* 0x00000014ff057219 */ /* 0x184fe40000011609 */
[----:B------:R-:W-:Y:S01]  /*0fa0*/  SHF.R.U64 R27, R18, R20, R9 ;  /* 0x00000014121b7219 */ /* 0x000fe20000001209 */
[----:B------:R-:W-:-:S04]  /*0fb0*/  IMAD.MOV.U32 R9, RZ, RZ, 0x1 ;  /* 0x00000001ff097424 */ /* 0x000fc800078e00ff */
[----:B------:R-:W2:Y:S01]  /*0fc0*/  LDC R19, c[0x0][0x648] ;  /* 0x00019200ff137b82 */ /* 0x000ea20000000800 */
[-C--:B0-----:R-:W-:Y:S02]  /*0fd0*/  SHF.L.U32 R6, R11, R10.reuse, RZ ;  /* 0x0000000a0b067219 */ /* 0x081fe400000006ff */
[-CC-:B------:R-:W-:Y:S02]  /*0fe0*/  SHF.R.U32.HI R17, RZ, R10.reuse, R5.reuse ;  /* 0x0000000aff117219 */ /* 0x180fe40000011605 */
[----:B------:R-:W-:Y:S02]  /*0ff0*/  SHF.R.U64 R20, R27, R10, R5 ;  /* 0x0000000a1b147219 */ /* 0x000fe40000001205 */
[----:B------:R-:W-:Y:S01]  /*1000*/  LOP3.LUT R12, RZ, R6, RZ, 0x33, !PT ;  /* 0x00000006ff0c7212 */ /* 0x000fe200078e33ff */
[----:B------:R-:W0:Y:S01]  /*1010*/  LDC R21, c[0x0][0x638] ;  /* 0x00018e00ff157b82 */ /* 0x000e220000000800 */
[----:B------:R-:W-:Y:S01]  /*1020*/  SHF.L.U32 R5, R9, R10, RZ ;  /* 0x0000000a09057219 */ /* 0x000fe200000006ff */
[----:B----4-:R-:W-:Y:S01]  /*1030*/  IMAD.MOV.U32 R7, RZ, RZ, R17 ;  /* 0x000000ffff077224 */ /* 0x010fe200078e0011 */
[----:B------:R-:W-:-:S05]  /*1040*/  MOV R6, R20 ;  /* 0x0000001400067202 */ /* 0x000fca0000000f00 */
[----:B------:R-:W3:Y:S01]  /*1050*/  LDC R23, c[0x0][0x610] ;  /* 0x00018400ff177b82 */ /* 0x000ee20000000800 */
[----:B-1----:R-:W-:Y:S05]  /*1060*/  @!P0 BRA `(.L_x_12) ;  /* 0x0000000000288947 */ /* 0x002fea0003800000 */
[----:B------:R-:W1:Y:S02]  /*1070*/  LDC R11, c[0x0][0x64c] ;  /* 0x00019300ff0b7b82 */ /* 0x000e640000000800 */
[----:B-1----:R-:W-:-:S05]  /*1080*/  IADD3 R11, P0, R20, R11, RZ ;  /* 0x0000000b140b7210 */ /* 0x002fca0007f1e0ff */
[----:B------:R-:W-:-:S04]  /*1090*/  IMAD.X R17, RZ, RZ, R17, P0 ;  /* 0x000000ffff117224 */ /* 0x000fc800000e0611 */
[----:B------:R-:W-:-:S04]  /*10a0*/  IMAD.WIDE.U32 R6, R17, R24, RZ ;  /* 0x0000001811067225 */ /* 0x000fc800078e00ff */
[----:B------:R-:W-:-:S04]  /*10b0*/  IMAD.WIDE.U32 R8, P0, R11, R25, R6 ;  /* 0x000000190b087225 */ /* 0x000fc80007800006 */
[----:B------:R-:W-:-:S04]  /*10c0*/  IMAD.WIDE.U32 R6, R11, R24, RZ ;  /* 0x000000180b067225 */ /* 0x000fc800078e00ff */
[----:B------:R-:W-:Y:S01]  /*10d0*/  IMAD.X R11, RZ, RZ, RZ, P0 ;  /* 0x000000ffff0b7224 */ /* 0x000fe200000e06ff */
[----:B------:R-:W-:Y:S01]  /*10e0*/  IADD3 RZ, P0, R7, R8, RZ ;  /* 0x0000000807ff7210 */ /* 0x000fe20007f1e0ff */
[----:B------:R-:W-:-:S04]  /*10f0*/  IMAD.MOV.U32 R10, RZ, RZ, R9 ;  /* 0x000000ffff0a7224 */ /* 0x000fc800078e0009 */
[----:B------:R-:W-:-:S08]  /*1100*/  IMAD.WIDE.U32.X R6, R17, R25, R10, P0 ;  /* 0x0000001911067225 */ /* 0x000fd000000e040a */
.L_x_12:
[----:B--2---:R-:W-:Y:S01]  /*1110*/  SHF.R.U64 R6, R6, R19, R7 ;  /* 0x0000001306067219 */ /* 0x004fe20000001207 */
[----:B------:R-:W-:Y:S01]  /*1120*/  IMAD.MOV R13, RZ, RZ, -R13 ;  /* 0x000000ffff0d7224 */ /* 0x000fe200078e0a0d */
[----:B------:R-:W-:Y:S01]  /*1130*/  LOP3.LUT R12, R27, R12, RZ, 0xc0, !PT ;  /* 0x0000000c1b0c7212 */ /* 0x000fe200078ec0ff */
[----:B------:R-:W-:Y:S01]  /*1140*/  IMAD.MOV.U32 R17, RZ, RZ, R26 ;  /* 0x000000ffff117224 */ /* 0x000fe200078e001a */
[----:B------:R-:W-:Y:S01]  /*1150*/  IADD3 R7, R22, -0x1, RZ ;  /* 0xffffffff16077810 */ /* 0x000fe20007ffe0ff */
[----:B------:R-:W-:Y:S02]  /*1160*/  IMAD.MOV R8, RZ, RZ, -R6 ;  /* 0x000000ffff087224 */ /* 0x000fe400078e0a06 */
[----:B------:R-:W-:Y:S01]  /*1170*/  IMAD R9, R5, R6, R12 ;  /* 0x0000000605097224 */ /* 0x000fe200078e020c */
[----:B------:R-:W-:Y:S01]  /*1180*/  LOP3.LUT R7, R18, R7, RZ, 0xc0, !PT ;  /* 0x0000000712077212 */ /* 0x000fe200078ec0ff */
[----:B------:R-:W-:Y:S02]  /*1190*/  @P2 IMAD R0, R15, R13, R14 ;  /* 0x0000000d0f002224 */ /* 0x000fe400078e020e */
[----:B0-----:R-:W-:-:S02]  /*11a0*/  IMAD R5, R8, R21, R20 ;  /* 0x0000001508057224 */ /* 0x001fc400078e0214 */
[----:B---3--:R-:W-:Y:S02]  /*11b0*/  IMAD R18, R9, R23, R0 ;  /* 0x0000001709127224 */ /* 0x008fe400078e0200 */
[----:B------:R-:W-:Y:S02]  /*11c0*/  IMAD R5, R5, R22, R7 ;  /* 0x0000001605057224 */ /* 0x000fe400078e0207 */
[----:B------:R-:W-:-:S03]  /*11d0*/  IMAD.MOV.U32 R0, RZ, RZ, 0x1 ;  /* 0x00000001ff007424 */ /* 0x000fc600078e00ff */
[----:B------:R-:W-:Y:S02]  /*11e0*/  SEL R19, R5, R18, !P2 ;  /* 0x0000001205137207 */ /* 0x000fe40005000000 */
[----:B------:R-:W-:-:S07]  /*11f0*/  SEL R18, R18, R5, !P2 ;  /* 0x0000000512127207 */ /* 0x000fce0005000000 */
.L_x_10:
[----:B------:R-:W-:Y:S05]  /*1200*/  @!P1 BRA `(.L_x_13) ;  /* 0x0000018c00189947 */ /* 0x000fea0003800000 */
[----:B------:R-:W-:-:S06]  /*1210*/  UISETP.GT.U32.AND UP0, UPT, UR12, 0x1, UPT ;  /* 0x000000010c00788c */ /* 0x000fcc000bf04070 */
[----:B------:R-:W-:-:S13]  /*1220*/  PLOP3.LUT P0, PT, PT, PT, UP0, 0x80, 0x0 ;  /* 0x000000000000781c */ /* 0x000fda0003f0f008 */
[----:B------:R-:W-:Y:S05]  /*1230*/  @P0 EXIT ;  /* 0x000000000000094d */ /* 0x000fea0003800000 */
.L_x_14:
[----:B------:R-:W-:-:S08]  /*1240*/  NOP ;  /* 0x0000000000007918 */ /* 0x000fd00000000000 */
[----:B------:R-:W2:Y:S02]  /*1250*/  USETMAXREG.TRY_ALLOC.CTAPOOL UP0, 0xf0 ;  /* 0x000000f0000079c8 */ /* 0x000ea40008000600 */
[----:B--2---:R-:W-:-:S13]  /*1260*/  PLOP3.LUT P0, PT, PT, PT, UP0, 0x80, 0x0 ;  /* 0x000000000000781c */ /* 0x004fda0003f0f008 */
[----:B------:R-:W-:Y:S05]  /*1270*/  @!P0 BRA `(.L_x_14) ;  /* 0xfffffffc00f08947 */ /* 0x000fea000383ffff */
[----:B------:R-:W-:-:S13]  /*1280*/  LOP3.LUT P0, RZ, R0, 0xff, RZ, 0xc0, !PT ;  /* 0x000000ff00ff7812 */ /* 0x000fda000780c0ff */
[----:B------:R-:W-:Y:S05]  /*1290*/  @!P0 EXIT ;  /* 0x000000000000894d */ /* 0x000fea0003800000 */
[----:B------:R-:W-:Y:S01]  /*12a0*/  SHF.R.S32.HI R3, RZ, 0x1f, R4 ;  /* 0x0000001fff037819 */ /* 0x000fe20000011404 */
[----:B------:R-:W2:Y:S01]  /*12b0*/  S2UR UR4, SR_CgaCtaId ;  /* 0x00000000000479c3 */ /* 0x000ea20000008800 */
[----:B------:R-:W-:Y:S01]  /*12c0*/  UMOV UR42, 0x400 ;  /* 0x00000400002a7882 */ /* 0x000fe20000000000 */
[----:B------:R-:W-:Y:S01]  /*12d0*/  UIADD3 UR5, UR5, -0x1, URZ ;  /* 0xffffffff05057890 */ /* 0x000fe2000fffe03f */
[CC--:B------:R-:W-:Y:S01]  /*12e0*/  LEA.HI R0, R3.reuse, R4.reuse, RZ, 0x2 ;  /* 0x0000000403007211 */ /* 0x0c0fe200078f10ff */
[----:B------:R-:W-:Y:S01]  /*12f0*/  UISETP.LT.AND UP0, UPT, UR38, 0x1, UPT ;  /* 0x000000012600788c */ /* 0x000fe2000bf01270 */
[----:B------:R-:W-:Y:S01]  /*1300*/  LEA.HI R3, R3, R4, RZ, 0x5 ;  /* 0x0000000403037211 */ /* 0x000fe200078f28ff */
[----:B------:R-:W-:Y:S01]  /*1310*/  USHF.L.U32 UR41, UR5, 0x3, URZ ;  /* 0x0000000305297899 */ /* 0x000fe2000800063f */
[--C-:B------:R-:W-:Y:S01]  /*1320*/  SHF.R.S32.HI R6, RZ, 0x2, R0.reuse ;  /* 0x00000002ff067819 */ /* 0x100fe20000011400 */
[----:B------:R-:W-:Y:S01]  /*1330*/  USEL UR44, UR38, 0x1, UP0 ;  /* 0x00000001262c7887 */ /* 0x000fe20008000000 */
[----:B------:R-:W-:Y:S01]  /*1340*/  SHF.R.S32.HI R5, RZ, 0x1f, R0 ;  /* 0x0000001fff057819 */ /* 0x000fe20000011400 */
[----:B------:R-:W-:-:S02]  /*1350*/  UISETP.NE.AND UP0, UPT, UR5, URZ, UPT ;  /* 0x0000003f0500728c */ /* 0x000fc4000bf05270 */
[----:B------:R-:W-:Y:S01]  /*1360*/  ULOP3.LUT UR48, UR41, 0x8, URZ, 0xc0, !UPT ;  /* 0x0000000829307892 */ /* 0x000fe2000f8ec03f */
[----:B------:R-:W-:Y:S01]  /*1370*/  LEA.HI R5, R5, R6, RZ, 0x3 ;  /* 0x0000000605057211 */ /* 0x000fe200078f18ff */
[----:B------:R-:W-:Y:S02]  /*1380*/  USHF.L.U32 UR40, UR38, 0x1, URZ ;  /* 0x0000000126287899 */ /* 0x000fe4000800063f */
[----:B------:R-:W-:Y:S01]  /*1390*/  UIADD3 UR44, -UR44, UR38, URZ ;  /* 0x000000262c2c7290 */ /* 0x000fe2000fffe13f */
[----:B------:R-:W-:Y:S01]  /*13a0*/  LOP3.LUT R5, R5, 0xfffffff8, RZ, 0xc0, !PT ;  /* 0xfffffff805057812 */ /* 0x000fe200078ec0ff */
[----:B------:R-:W-:Y:S02]  /*13b0*/  ULOP3.LUT UR45, UR41, 0x8, URZ, 0xc, !UPT ;  /* 0x00000008292d7892 */ /* 0x000fe4000f8e0c3f */
[----:B------:R-:W-:Y:S02]  /*13c0*/  USEL UR46, URZ, 0x1, UP0 ;  /* 0x000000013f2e7887 */ /* 0x000fe40008000000 */
[----:B------:R-:W-:Y:S01]  /*13d0*/  IMAD.IADD R6, R6, 0x1, -R5 ;  /* 0x0000000106067824 */ /* 0x000fe200078e0a05 */
[----:B------:R-:W-:Y:S01]  /*13e0*/  SHF.R.S32.HI R5, RZ, 0x5, R3 ;  /* 0x00000005ff057819 */ /* 0x000fe20000011403 */
[----:B--2---:R-:W-:Y:S01]  /*13f0*/  ULEA UR42, UR4, UR42, 0x18 ;  /* 0x0000002a042a7291 */ /* 0x004fe2000f8ec03f */
[----:B------:R-:W-:Y:S01]  /*1400*/  LOP3.LUT R3, R0, 0xfffffffc, RZ, 0xc0, !PT ;  /* 0xfffffffc00037812 */ /* 0x000fe200078ec0ff */
[----:B------:R-:W-:Y:S01]  /*1410*/  ULOP3.LUT UR48, UR48, 0x18, URZ, 0x3c, !UPT ;  /* 0x0000001830307892 */ /* 0x000fe2000f8e3c3f */
[--C-:B------:R-:W-:Y:S01]  /*1420*/  SHF.R.S32.HI R7, RZ, 0x1f, R6.reuse ;  /* 0x0000001fff077819 */ /* 0x100fe20000011406 */
[C-C-:B------:R-:W-:Y:S01]  /*1430*/  IMAD R0, R5.reuse, -0x10, -R6.reuse ;  /* 0xfffffff005007824 */ /* 0x140fe200078e0a06 */
[----:B------:R-:W-:Y:S01]  /*1440*/  ULDC UR4, c[0x0][0x284] ;  /* 0x0000a10000047ab9 */ /* 0x000fe20000000800 */
[----:B------:R-:W-:Y:S01]  /*1450*/  IMAD.IADD R3, R4, 0x1, -R3 ;  /* 0x0000000104037824 */ /* 0x000fe200078e0a03 */
[----:B------:R-:W-:Y:S01]  /*1460*/  UIADD3 UR43, UR42, 0x40, URZ ;  /* 0x000000402a2b7890 */ /* 0x000fe2000fffe03f */
[----:B------:R-:W-:Y:S01]  /*1470*/  IMAD.WIDE R4, R5, 0x10, R6 ;  /* 0x0000001005047825 */ /* 0x000fe200078e0206 */
[----:B------:R-:W-:-:S02]  /*1480*/  IADD3 R0, R0, UR4, RZ ;  /* 0x0000000400007c10 */ /* 0x000fc4000fffe0ff */
[----:B------:R2:W-:Y:S01]  /*1490*/  STL [R1+0x208], R3 ;  /* 0x0002080301007387 */ /* 0x0005e20000100800 */
[----:B------:R-:W-:-:S03]  /*14a0*/  UIADD3 UR47, UR41, UR43, URZ ;  /* 0x0000002b292f7290 */ /* 0x000fc6000fffe03f */
[----:B------:R2:W-:Y:S04]  /*14b0*/  STL [R1+0x20c], R0 ;  /* 0x00020c0001007387 */ /* 0x0005e80000100800 */
[----:B------:R2:W-:Y:S05]  /*14c0*/  STL.64 [R1+0x210], R4 ;  /* 0x0002100401007387 */ /* 0x0005ea0000100a00 */
.L_x_546:
[----:B--2---:R-:W-:Y:S01]  /*14d0*/  IMAD.U32 R3, RZ, RZ, UR46 ;  /* 0x0000002eff037e24 */ /* 0x004fe2000f8e00ff */
[----:B------:R-:W-:Y:S01]  /*14e0*/  ULDC UR4, c[0x0][0x28c] ;  /* 0x0000a30000047ab9 */ /* 0x000fe20000000800 */
[----:B-1----:R-:W-:Y:S01]  /*14f0*/  IMAD.U32 R22, RZ, RZ, UR43 ;  /* 0x0000002bff167e24 */ /* 0x002fe2000f8e00ff */
[----:B------:R-:W-:Y:S02]  /*1500*/  ISETP.LT.AND P1, PT, RZ, UR4, PT ;  /* 0x00000004ff007c0c */ /* 0x000fe4000bf21270 */
[----:B------:R-:W-:-:S04]  /*1510*/  SHF.L.U32 R3, R3, 0x1f, RZ ;  /* 0x0000001f03037819 */ /* 0x000fc800000006ff */
[----:B------:R-:W1:Y:S02]  /*1520*/  SYNCS.PHASECHK.TRANS64.TRYWAIT P0, [R22+UR41], R3 ;  /* 0x00000003160075a7 */ /* 0x000e640008000169 */
[----:B-1--45:R-:W-:Y:S05]  /*1530*/  @!P0 BRA `(.L_x_15) ;  /* 0x0000019800308947 */ /* 0x032fea0003800000 */
.L_x_567:
[----:B------:R-:W-:Y:S05]  /*1540*/  @P1 BRA `(.L_x_16) ;  /* 0x0000000000401947 */ /* 0x000fea0003800000 */
[----:B-1----:R-:W-:Y:S01]  /*1550*/  MOV R0, 0x0 ;  /* 0x0000000000007802 */ /* 0x002fe20000000f00 */
[----:B------:R-:W-:Y:S01]  /*1560*/  ULDC.64 UR4, c[0x4][0x68] ;  /* 0x01001a0000047ab9 */ /* 0x000fe20000000a00 */
[----:B------:R-:W-:Y:S01]  /*1570*/  ULDC.64 UR6, c[0x4][0x8] ;  /* 0x0100020000067ab9 */ /* 0x000fe20000000a00 */
[----:B------:R-:W-:Y:S01]  /*1580*/  IMAD.U32 R4, RZ, RZ, UR4 ;  /* 0x00000004ff047e24 */ /* 0x000fe2000f8e00ff */
[----:B------:R1:W2:Y:S01]  /*1590*/  LDC.64 R14, c[0x4][R0] ;  /* 0x01000000000e7b82 */ /* 0x0002a20000000a00 */
[----:B------:R-:W-:Y:S01]  /*15a0*/  IMAD.U32 R5, RZ, RZ, UR5 ;  /* 0x00000005ff057e24 */ /* 0x000fe2000f8e00ff */
[----:B------:R-:W-:Y:S01]  /*15b0*/  ULDC.64 UR4, c[0x4][0x70] ;  /* 0x01001c0000047ab9 */ /* 0x000fe20000000a00 */
[----:B------:R-:W-:Y:S01]  /*15c0*/  IMAD.U32 R10, RZ, RZ, UR6 ;  /* 0x00000006ff0a7e24 */ /* 0x000fe2000f8e00ff */
[----:B------:R-:W-:Y:S01]  /*15d0*/  MOV R7, UR5 ;  /* 0x0000000500077c02 */ /* 0x000fe20008000f00 */
[----:B------:R-:W-:Y:S02]  /*15e0*/  IMAD.U32 R6, RZ, RZ, UR4 ;  /* 0x00000004ff067e24 */ /* 0x000fe4000f8e00ff */
[----:B------:R-:W-:-:S02]  /*15f0*/  IMAD.U32 R11, RZ, RZ, UR7 ;  /* 0x00000007ff0b7e24 */ /* 0x000fc4000f8e00ff */
[----:B------:R-:W-:Y:S02]  /*1600*/  IMAD.MOV.U32 R8, RZ, RZ, 0x1e1 ;  /* 0x000001e1ff087424 */ /* 0x000fe400078e00ff */
[----:B0-----:R-:W-:Y:S02]  /*1610*/  IMAD.MOV.U32 R12, RZ, RZ, 0x1 ;  /* 0x00000001ff0c7424 */ /* 0x001fe400078e00ff */
[----:B-1----:R-:W-:-:S07]  /*1620*/  IMAD.MOV.U32 R13, RZ, RZ, RZ ;  /* 0x000000ffff0d7224 */ /* 0x002fce00078e00ff */
[----:B------:R-:W-:-:S07]  /*1630*/  LEPC R20, `(.L_x_16) ;  /* 0x000000001014794e */ /* 0x000fce0000000000 */
[----:B--2--5:R-:W-:Y:S05]  /*1640*/  CALL.ABS.NOINC R14 ;  /* 0x000000000e007343 */ /* 0x024fea0003c00000 */
.L_x_16:
[----:B------:R-:W-:-:S06]  /*1650*/  ULOP3.LUT UR4, UR37, 0x1, URZ, 0xfc, !UPT ;  /* 0x0000000125047892 */ /* 0x000fcc000f8efc3f */
[----:B-1----:R-:W-:-:S04]  /*1660*/  MOV R0, UR4 ;  /* 0x0000000400007c02 */ /* 0x002fc80008000f00 */
[----:B------:R-:W-:-:S13]  /*1670*/  ISETP.NE.AND P0, PT, R0, 0x3, PT ;  /* 0x000000030000780c */ /* 0x000fda0003f05270 */
[----:B------:R-:W-:Y:S05]  /*1680*/  @!P0 BRA `(.L_x_17) ;  /* 0x0000000000048947 */ /* 0x000fea0003800000 */
[----:B------:R-:W-:Y:S01]  /*1690*/  BPT.TRAP 0x1 ;  /* 0x000000040000795c */ /* 0x000fe20000300000 */
.L_x_17:
[----:B------:R-:W-:Y:S02]  /*16a0*/  IMAD.U32 R3, RZ, RZ, UR49 ;  /* 0x00000031ff037e24 */ /* 0x000fe4000f8e00ff */
[----:B------:R-:W-:-:S03]  /*16b0*/  IMAD.U32 R0, RZ, RZ, UR36 ;  /* 0x00000024ff007e24 */ /* 0x000fc6000f8e00ff */
[----:B------:R-:W-:Y:S02]  /*16c0*/  LEA R3, R3, UR42, 0x3 ;  /* 0x0000002a03037c11 */ /* 0x000fe4000f8e18ff */
[----:B------:R-:W-:-:S04]  /*16d0*/  SHF.L.U32 R0, R0, 0x1f, RZ ;  /* 0x0000001f00007819 */ /* 0x000fc800000006ff */
[----:B------:R1:W2:Y:S01]  /*16e0*/  SYNCS.PHASECHK.TRANS64.TRYWAIT P1, [R3+URZ], R0 ;  /* 0x00000000030075a7 */ /* 0x0002a2000802017f */
[----:B------:R-:W-:Y:S05]  /*16f0*/  @!P0 BRA `(.L_x_18) ;  /* 0x0000000000048947 */ /* 0x000fea0003800000 */
[----:B------:R-:W-:Y:S01]  /*1700*/  BPT.TRAP 0x1 ;  /* 0x000000040000795c */ /* 0x000fe20000300000 */
.L_x_18:
[----:B------:R-:W-:-:S05]  /*1710*/  IMAD.U32 R4, RZ, RZ, UR44 ;  /* 0x0000002cff047e24 */ /* 0x000fca000f8e00ff */
[----:B------:R-:W-:Y:S01]  /*1720*/  ISETP.GE.AND P2, PT, R4, 0x1, PT ;  /* 0x000000010400780c */ /* 0x000fe20003f46270 */
[----:B--2---:R-:W-:-:S12]  /*1730*/  @P1 BRA `(.L_x_19) ;  /* 0x0000000000081947 */ /* 0x004fd80003800000 */
[----:B------:R-:W2:Y:S02]  /*1740*/  SYNCS.PHASECHK.TRANS64.TRYWAIT P1, [R3+URZ], R0 ;  /* 0x00000000030075a7 */ /* 0x000ea4000802017f */
[----:B--2---:R-:W-:Y:S05]  /*1750*/  @!P1 BRA `(.L_x_20) ;  /* 0x0000019400c09947 */ /* 0x004fea0003800000 */
.L_x_19:
[----:B------:R-:W-:Y:S05]  /*1760*/  WARPSYNC.ALL ;  /* 0x0000000000007948 */ /* 0x000fea0003800000 */
[----:B------:R-:W-:Y:S01]  /*1770*/  UIADD3 UR5, UR42, 0x100, URZ ;  /* 0x000001002a057890 */ /* 0x000fe2000fffe03f */
[----:B------:R-:W-:Y:S01]  /*1780*/  WARPGROUP.ARRIVE ;  /* 0x00000000000079c5 */ /* 0x000fe20000000000 */
[----:B------:R-:W-:Y:S01]  /*1790*/  UIADD3 UR4, UR42, 0x6100, URZ ;  /* 0x000061002a047890 */ /* 0x000fe2000fffe03f */
[----:B------:R3:W-:Y:S01]  /*17a0*/  STL [R1+0x2dc], R22 ;  /* 0x0002dc1601007387 */ /* 0x0007e20000100800 */
[----:B------:R-:W-:Y:S02]  /*17b0*/  USHF.R.U32.HI UR5, URZ, 0x4, UR5 ;  /* 0x000000043f057899 */ /* 0x000fe40008011605 */
[----:B------:R-:W-:Y:S01]  /*17c0*/  USHF.R.U32.HI UR4, URZ, 0x4, UR4 ;  /* 0x000000043f047899 */ /* 0x000fe20008011604 */
[----:B------:R4:W-:Y:S01]  /*17d0*/  STL [R1+0x2d8], R19 ;  /* 0x0002d81301007387 */ /* 0x0009e20000100800 */
[----:B------:R-:W-:-:S02]  /*17e0*/  ULOP3.LUT UR5, UR5, 0x3fff, URZ, 0xc0, !UPT ;  /* 0x00003fff05057892 */ /* 0x000fc4000f8ec03f */
[----:B------:R-:W-:Y:S01]  /*17f0*/  ULOP3.LUT UR4, UR4, 0x3fff, URZ, 0xc0, !UPT ;  /* 0x00003fff04047892 */ /* 0x000fe2000f8ec03f */
[----:B------:R0:W-:Y:S01]  /*1800*/  STL [R1+0x2d4], R18 ;  /* 0x0002d41201007387 */ /* 0x0001e20000100800 */
[----:B------:R-:W-:Y:S02]  /*1810*/  ULOP3.LUT UR9, UR5, 0x10000, URZ, 0xfc, !UPT ;  /* 0x0001000005097892 */ /* 0x000fe4000f8efc3f */
[----:B------:R-:W-:Y:S01]  /*1820*/  ULOP3.LUT UR8, UR4, 0x10000, URZ, 0xfc, !UPT ;  /* 0x0001000004087892 */ /* 0x000fe2000f8efc3f */
[----:B------:R0:W-:Y:S01]  /*1830*/  STL [R1+0x2d0], R17 ;  /* 0x0002d01101007387 */ /* 0x0001e20000100800 */
[----:B------:R-:W-:Y:S02]  /*1840*/  ULEA UR11, UR49, UR9, 0x9 ;  /* 0x00000009310b7291 */ /* 0x000fe4000f8e483f */
[----:B------:R-:W-:Y:S01]  /*1850*/  ULEA UR10, UR49, UR8, 0xc ;  /* 0x00000008310a7291 */ /* 0x000fe2000f8e603f */
[----:B-----5:R0:W-:Y:S01]  /*1860*/  STL [R1+0x2cc], R16 ;  /* 0x0002cc1001007387 */ /* 0x0201e20000100800 */
[----:B------:R-:W-:Y:S01]  /*1870*/  UMOV UR5, 0x40000040 ;  /* 0x4000004000057882 */ /* 0x000fe20000000000 */
[----:B------:R-:W-:-:S02]  /*1880*/  UMOV UR7, 0x40000040 ;  /* 0x4000004000077882 */ /* 0x000fc40000000000 */
[----:B------:R-:W-:Y:S01]  /*1890*/  UMOV UR4, UR11 ;  /* 0x0000000b00047c82 */ /* 0x000fe20008000000 */
[----:B------:R0:W-:Y:S01]  /*18a0*/  STL [R1+0x2c8], R2 ;  /* 0x0002c80201007387 */ /* 0x0001e20000100800 */
[----:B------:R-:W-:Y:S02]  /*18b0*/  UMOV UR6, UR10 ;  /* 0x0000000a00067c82 */ /* 0x000fe40008000000 */
[----:B------:R-:W-:Y:S01]  /*18c0*/  HGMMA.64x256x16.F32.BF16 R24, gdesc[UR4], RZ, !UPT, gsb0 ;  /* 0x03e00000041879f0 */ /* 0x000fe2000c0018ff */
[----:B------:R-:W-:Y:S01]  /*18d0*/  UIADD3 UR6, UR10, 0x800, URZ ;  /* 0x000008000a067890 */ /* 0x000fe2000fffe03f */
[----:B------:R-:W-:Y:S01]  /*18e0*/  UMOV UR7, 0x40000040 ;  /* 0x4000004000077882 */ /* 0x000fe20000000000 */
[----:B------:R-:W-:Y:S02]  /*18f0*/  WARPGROUP.DEPBAR.LE gsb0, 0x0 ;  /* 0x00008000000079c5 */ /* 0x000fe40000010000 */
[----:B------:R-:W-:Y:S01]  /*1900*/  STL.64 [R1], R24 ;  /* 0x0000001801007387 */ /* 0x000fe20000100a00 */
[----:B------:R-:W-:Y:S01]  /*1910*/  IMAD.MOV.U32 R235, RZ, RZ, R45 ;  /* 0x000000ffffeb7224 */ /* 0x000fe200078e002d */
[----:B------:R-:W-:Y:S01]  /*1920*/  MOV R233, R47 ;  /* 0x0000002f00e97202 */ /* 0x000fe20000000f00 */
[----:B------:R-:W-:Y:S01]  /*1930*/  IMAD.MOV.U32 R234, RZ, RZ, R46 ;  /* 0x000000ffffea7224 */ /* 0x000fe200078e002e */
[----:B------:R-:W-:Y:S01]  /*1940*/  STL.64 [R1+0x8], R26 ;  /* 0x0000081a01007387 */ /* 0x000fe20000100a00 */
        /* <DEDUP_REMOVED lines=49> */
[----:B-12---:R-:W-:Y:S01]  /*1c60*/  MOV R3, R149 ;  /* 0x0000009500037202 */ /* 0x006fe20000000f00 */
[----:B------:R-:W-:Y:S01]  /*1c70*/  IMAD.MOV.U32 R162, RZ, RZ, R78 ;  /* 0x000000ffffa27224 */ /* 0x000fe200078e004e */
[----:B------:R1:W-:Y:S01]  /*1c80*/  STL [R1+0x50], R44 ;  /* 0x0000502c01007387 */ /* 0x0003e20000100800 */
[----:B------:R-:W-:-:S02]  /*1c90*/  IMAD.MOV.U32 R163, RZ, RZ, R79 ;  /* 0x000000ffffa37224 */ /* 0x000fc400078e004f */
[----:B------:R-:W-:Y:S02]  /*1ca0*/  IMAD.MOV.U32 R164, RZ, RZ, R80 ;  /* 0x000000ffffa47224 */ /* 0x000fe400078e0050 */
[----:B------:R-:W-:Y:S02]  /*1cb0*/  IMAD.MOV.U32 R165, RZ, RZ, R81 ;  /* 0x000000ffffa57224 */ /* 0x000fe400078e0051 */
[----:B------:R-:W-:Y:S02]  /*1cc0*/  IMAD.MOV.U32 R166, RZ, RZ, R82 ;  /* 0x000000ffffa67224 */ /* 0x000fe400078e0052 */
[----:B------:R-:W-:Y:S02]  /*1cd0*/  IMAD.MOV.U32 R168, RZ, RZ, R84 ;  /* 0x000000ffffa87224 */ /* 0x000fe400078e0054 */
[----:B------:R-:W-:Y:S02]  /*1ce0*/  IMAD.MOV.U32 R169, RZ, RZ, R85 ;  /* 0x000000ffffa97224 */ /* 0x000fe400078e0055 */
        /* <DEDUP_REMOVED lines=37> */
[----:B---3--:R-:W-:Y:S02]  /*1f40*/  IMAD.MOV.U32 R22, RZ, RZ, R130 ;  /* 0x000000ffff167224 */ /* 0x008fe400078e0082 */
[----:B------:R-:W-:Y:S02]  /*1f50*/  IMAD.MOV.U32 R20, RZ, RZ, R132 ;  /* 0x000000ffff147224 */ /* 0x000fe400078e0084 */
[----:B----4-:R-:W-:Y:S02]  /*1f60*/  IMAD.MOV.U32 R19, RZ, RZ, R133 ;  /* 0x000000ffff137224 */ /* 0x010fe400078e0085 */
[----:B0-----:R-:W-:Y:S02]  /*1f70*/  IMAD.MOV.U32 R18, RZ, RZ, R134 ;  /* 0x000000ffff127224 */ /* 0x001fe400078e0086 */
        /* <DEDUP_REMOVED lines=14> */
[----:B-1----:R-:W-:-:S06]  /*2060*/  WARPGROUP.ARRIVE ;  /* 0x00000000000079c5 */ /* 0x002fcc0000000000 */
[----:B------:R-:W-:Y:S03]  /*2070*/  HGMMA.64x256x16.F32.BF16 R24, gdesc[UR4], RZ, !UPT, gsb0 ;  /* 0x03e00000041879f0 */ /* 0x000fe6000c0018ff */
[----:B------:R-:W-:Y:S02]  /*2080*/  WARPGROUP.DEPBAR.LE gsb0, 0x0 ;  /* 0x00008000000079c5 */ /* 0x000fe40000010000 */
[----:B------:R-:W-:Y:S04]  /*2090*/  STL.64 [R1+0x588], R150 ;  /* 0x0005889601007387 */ /* 0x000fe80000100a00 */
        /* <DEDUP_REMOVED lines=20> */
[----:B------:R0:W-:Y:S04]  /*21e0*/  STL.64 [R1+0x4e0], R108 ;  /* 0x0004e06c01007387 */ /* 0x0001e80000100a00 */
[----:B0-----:R-:W2:Y:S04]  /*21f0*/  LDL.LU R108, [R1] ;  /* 0x00000000016c7983 */ /* 0x001ea80000300800 */
[----:B------:R-:W2:Y:S04]  /*2200*/  LDL.LU R109, [R1+0x4] ;  /* 0x00000400016d7983 */ /* 0x000ea80000300800 */
        /* <DEDUP_REMOVED lines=18> */
[----:B------:R-:W2:Y:S01]  /*2330*/  LDL.LU R128, [R1+0x50] ;  /* 0x0000500001807983 */ /* 0x000ea20000300800 */
        /* <DEDUP_REMOVED lines=13> */
[----:B------:R-:W-:Y:S01]  /*2410*/  UIADD3 UR4, UR11, 0x2, URZ ;  /* 0x000000020b047890 */ /* 0x000fe2000fffe03f */
[----:B------:R-:W-:Y:S01]  /*2420*/  IMAD.MOV.U32 R137, RZ, RZ, R227 ;  /* 0x000000ffff897224 */ /* 0x000fe200078e00e3 */
[----:B------:R-:W-:Y:S01]  /*2430*/  UIADD3 UR6, UR10, 0x2, URZ ;  /* 0x000000020a067890 */ /* 0x000fe2000fffe03f */
[----:B------:R-:W-:Y:S01]  /*2440*/  IMAD.MOV.U32 R139, RZ, RZ, R225 ;  /* 0x000000ffff8b7224 */ /* 0x000fe200078e00e1 */
[----:B------:R-:W-:Y:S01]  /*2450*/  UMOV UR5, 0x40000040 ;  /* 0x4000004000057882 */ /* 0x000fe20000000000 */
[----:B------:R-:W-:Y:S01]  /*2460*/  IMAD.MOV.U32 R140, RZ, RZ, R224 ;  /* 0x000000ffff8c7224 */ /* 0x000fe200078e00e0 */
[----:B------:R-:W-:Y:S01]  /*2470*/  UMOV UR7, 0x40000040 ;  /* 0x4000004000077882 */ /* 0x000fe20000000000 */
[----:B------:R-:W-:Y:S01]  /*2480*/  IMAD.MOV.U32 R141, RZ, RZ, R223 ;  /* 0x000000ffff8d7224 */ /* 0x000fe200078e00df */
[----:B------:R-:W-:Y:S01]  /*2490*/  MOV R223, R13 ;  /* 0x0000000d00df7202 */ /* 0x000fe20000000f00 */
[----:B------:R-:W-:-:S02]  /*24a0*/  IMAD.MOV.U32 R142, RZ, RZ, R222 ;  /* 0x000000ffff8e7224 */ /* 0x000fc400078e00de */
[----:B------:R-:W-:Y:S02]  /*24b0*/  IMAD.MOV.U32 R143, RZ, RZ, R221 ;  /* 0x000000ffff8f7224 */ /* 0x000fe400078e00dd */
[----:B------:R-:W-:Y:S02]  /*24c0*/  IMAD.MOV.U32 R145, RZ, RZ, R219 ;  /* 0x000000ffff917224 */ /* 0x000fe400078e00db */
[----:B------:R-:W-:Y:S02]  /*24d0*/  IMAD.MOV.U32 R146, RZ, RZ, R218 ;  /* 0x000000ffff927224 */ /* 0x000fe400078e00da */
[----:B------:R-:W-:Y:S01]  /*24e0*/  IMAD.MOV.U32 R147, RZ, RZ, R217 ;  /* 0x000000ffff937224 */ /* 0x000fe200078e00d9 */
[----:B------:R-:W-:Y:S01]  /*24f0*/  MOV R217, R19 ;  /* 0x0000001300d97202 */ /* 0x000fe20000000f00 */
        /* <DEDUP_REMOVED lines=21> */
[----:B------:R-:W-:-:S06]  /*2650*/  IMAD.MOV.U32 R234, RZ, RZ, R2 ;  /* 0x000000ffffea7224 */ /* 0x000fcc00078e0002 */
[----:B--2---:R-:W-:-:S06]  /*2660*/  WARPGROUP.ARRIVE ;  /* 0x00000000000079c5 */ /* 0x004fcc0000000000 */
[----:B------:R-:W-:Y:S03]  /*2670*/  HGMMA.64x256x16.F32.BF16 R108, gdesc[UR4], R108, gsb0 ;  /* 0x03e00000046c79f0 */ /* 0x000fe6000800186c */
[----:B------:R-:W-:Y:S02]  /*2680*/  WARPGROUP.DEPBAR.LE gsb0, 0x0 ;  /* 0x00008000000079c5 */ /* 0x000fe40000010000 */
[----:B------:R-:W-:Y:S04]  /*2690*/  STL.64 [R1], R108 ;  /* 0x0000006c01007387 */ /* 0x000fe80000100a00 */
        /* <DEDUP_REMOVED lines=63> */
[----:B0-----:R-:W2:Y:S04]  /*2a90*/  LDL.LU.64 R150, [R1+0x588] ;  /* 0x0005880001967983 */ /* 0x001ea80000300a00 */
[----:B------:R-:W2:Y:S04]  /*2aa0*/  LDL.LU.64 R148, [R1+0x580] ;  /* 0x0005800001947983 */ /* 0x000ea80000300a00 */
        /* <DEDUP_REMOVED lines=19> */
[----:B------:R-:W2:Y:S01]  /*2be0*/  LDL.LU.64 R108, [R1+0x4e0] ;  /* 0x0004e000016c7983 */ /* 0x000ea20000300a00 */
[----:B------:R-:W-:Y:S01]  /*2bf0*/  UIADD3 UR6, UR10, 0x802, URZ ;  /* 0x000008020a067890 */ /* 0x000fe2000fffe03f */
[----:B------:R-:W-:Y:S01]  /*2c00*/  UMOV UR7, 0x40000040 ;  /* 0x4000004000077882 */ /* 0x000fe20000000000 */
[----:B--2---:R-:W-:-:S07]  /*2c10*/  WARPGROUP.ARRIVE ;  /* 0x00000000000079c5 */ /* 0x004fce0000000000 */
[----:B------:R-:W-:Y:S03]  /*2c20*/  HGMMA.64x256x16.F32.BF16 R24, gdesc[UR4], R24, gsb0 ;  /* 0x03e00000041879f0 */ /* 0x000fe60008001818 */
        /* <DEDUP_REMOVED lines=65> */
[----:B0-----:R-:W2:Y:S04]  /*3040*/  LDL.LU.64 R24, [R1] ;  /* 0x0000000001187983 */ /* 0x001ea80000300a00 */
        /* <DEDUP_REMOVED lines=63> */
[----:B------:R-:W-:-:S02]  /*3440*/  UIADD3 UR4, UR11, 0x4, URZ ;  /* 0x000000040b047890 */ /* 0x000fc4000fffe03f */
[----:B------:R-:W-:Y:S01]  /*3450*/  UIADD3 UR6, UR10, 0x4, URZ ;  /* 0x000000040a067890 */ /* 0x000fe2000fffe03f */
[----:B------:R-:W-:Y:S01]  /*3460*/  UMOV UR5, 0x40000040 ;  /* 0x4000004000057882 */ /* 0x000fe20000000000 */
[----:B------:R-:W-:Y:S01]  /*3470*/  UMOV UR7, 0x40000040 ;  /* 0x4000004000077882 */ /* 0x000fe20000000000 */
[----:B--2---:R-:W-:-:S06]  /*3480*/  WARPGROUP.ARRIVE ;  /* 0x00000000000079c5 */ /* 0x004fcc0000000000 */
[----:B------:R-:W-:Y:S03]  /*3490*/  HGMMA.64x256x16.F32.BF16 R24, gdesc[UR4], R24, gsb0 ;  /* 0x03e00000041879f0 */ /* 0x000fe60008001818 */
        /* <DEDUP_REMOVED lines=41> */
[----:B------:R0:W-:Y:S01]  /*3730*/  STL [R1+0x50], R44 ;  /* 0x0000502c01007387 */ /* 0x0001e20000100800 */
[----:B------:R-:W-:Y:S01]  /*3740*/  IMAD.MOV.U32 R210, RZ, RZ, R126 ;  /* 0x000000ffffd27224 */ /* 0x000fe200078e007e */
[----:B------:R-:W-:Y:S01]  /*3750*/  MOV R170, R86 ;  /* 0x0000005600aa7202 */ /* 0x000fe20000000f00 */
[----:B------:R-:W-:Y:S01]  /*3760*/  IMAD.MOV.U32 R211, RZ, RZ, R127 ;  /* 0x000000ffffd37224 */ /* 0x000fe200078e007f */
[----:B------:R-:W2:Y:S01]  /*3770*/  LDL.LU.64 R150, [R1+0x4d8] ;  /* 0x0004d80001967983 */ /* 0x000ea20000300a00 */
        /* <DEDUP_REMOVED lines=24> */
[----:B------:R-:W-:-:S02]  /*3900*/  IMAD.MOV.U32 R195, RZ, RZ, R111 ;  /* 0x000000ffffc37224 */ /* 0x000fc400078e006f */
[----:B------:R-:W-:Y:S01]  /*3910*/  IMAD.MOV.U32 R192, RZ, RZ, R108 ;  /* 0x000000ffffc07224 */ /* 0x000fe200078e006c */
[----:B------:R-:W2:Y:S01]  /*3920*/  LDL.LU.64 R136, [R1+0x4a0] ;  /* 0x0004a00001887983 */ /* 0x000ea20000300a00 */
[----:B------:R-:W-:Y:S02]  /*3930*/  IMAD.MOV.U32 R193, RZ, RZ, R109 ;  /* 0x000000ffffc17224 */ /* 0x000fe400078e006d */
[----:B------:R-:W-:Y:S01]  /*3940*/  IMAD.MOV.U32 R190, RZ, RZ, R106 ;  /* 0x000000ffffbe7224 */ /* 0x000fe200078e006a */
[----:B------:R-:W2:Y:S01]  /*3950*/  LDL.LU.64 R134, [R1+0x498] ;  /* 0x0004980001867983 */ /* 0x000ea20000300a00 */
[----:B------:R-:W-:Y:S02]  /*3960*/  IMAD.MOV.U32 R191, RZ, RZ, R107 ;  /* 0x000000ffffbf7224 */ /* 0x000fe400078e006b */
        /* <DEDUP_REMOVED lines=170> */
[----:B------:R-:W-:Y:S01]  /*4410*/  MOV R226, R11 ;  /* 0x0000000b00e27202 */ /* 0x000fe20000000f00 */
[----:B------:R-:W-:Y:S01]  /*4420*/  IMAD.MOV.U32 R145, RZ, RZ, R225 ;  /* 0x000000ffff917224 */ /* 0x000fe200078e00e1 */
[----:B------:R-:W-:Y:S01]  /*4430*/  UMOV UR7, 0x40000040 ;  /* 0x4000004000077882 */ /* 0x000fe20000000000 */
[----:B------:R-:W-:Y:S01]  /*4440*/  IMAD.MOV.U32 R146, RZ, RZ, R224 ;  /* 0x000000ffff927224 */ /* 0x000fe200078e00e0 */
[----:B------:R0:W5:Y:S01]  /*4450*/  LDL.LU R22, [R1+0x2dc] ;  /* 0x0002dc0001167983 */ /* 0x0001620000300800 */
[----:B------:R-:W-:-:S02]  /*4460*/  IMAD.MOV.U32 R148, RZ, RZ, R222 ;  /* 0x000000ffff947224 */ /* 0x000fc400078e00de */
[----:B------:R-:W-:Y:S02]  /*4470*/  IMAD.MOV.U32 R149, RZ, RZ, R221 ;  /* 0x000000ffff957224 */ /* 0x000fe400078e00dd */
[----:B------:R-:W-:Y:S01]  /*4480*/  IMAD.MOV.U32 R150, RZ, RZ, R220 ;  /* 0x000000ffff967224 */ /* 0x000fe200078e00dc */
[----:B------:R-:W-:Y:S01]  /*4490*/  MOV R220, R21 ;  /* 0x0000001500dc7202 */ /* 0x000fe20000000f00 */
[----:B------:R-:W-:Y:S02]  /*44a0*/  IMAD.MOV.U32 R151, RZ, RZ, R219 ;  /* 0x000000ffff977224 */ /* 0x000fe400078e00db */
[----:B------:R-:W-:Y:S02]  /*44b0*/  IMAD.MOV.U32 R130, RZ, RZ, R19 ;  /* 0x000000ffff827224 */ /* 0x000fe400078e0013 */
[----:B------:R-:W-:Y:S01]  /*44c0*/  IMAD.MOV.U32 R131, RZ, RZ, R18 ;  /* 0x000000ffff837224 */ /* 0x000fe200078e0012 */
[----:B------:R0:W5:Y:S01]  /*44d0*/  LDL.LU R19, [R1+0x2d8] ;  /* 0x0002d80001137983 */ /* 0x0001620000300800 */
[----:B------:R-:W-:-:S02]  /*44e0*/  IMAD.MOV.U32 R132, RZ, RZ, R17 ;  /* 0x000000ffff847224 */ /* 0x000fc400078e0011 */
[----:B------:R-:W-:Y:S01]  /*44f0*/  IMAD.MOV.U32 R133, RZ, RZ, R16 ;  /* 0x000000ffff857224 */ /* 0x000fe200078e0010 */
[----:B------:R0:W5:Y:S01]  /*4500*/  LDL.LU R18, [R1+0x2d4] ;  /* 0x0002d40001127983 */ /* 0x0001620000300800 */
[----:B------:R-:W-:Y:S02]  /*4510*/  IMAD.MOV.U32 R134, RZ, RZ, R2 ;  /* 0x000000ffff867224 */ /* 0x000fe400078e0002 */
[----:B------:R-:W-:Y:S01]  /*4520*/  IMAD.MOV.U32 R219, RZ, RZ, R23 ;  /* 0x000000ffffdb7224 */ /* 0x000fe200078e0017 */
[----:B------:R0:W5:Y:S01]  /*4530*/  LDL.LU R17, [R1+0x2d0] ;  /* 0x0002d00001117983 */ /* 0x0001620000300800 */
[----:B------:R-:W-:Y:S02]  /*4540*/  IMAD.MOV.U32 R221, RZ, RZ, R20 ;  /* 0x000000ffffdd7224 */ /* 0x000fe400078e0014 */
[----:B------:R-:W-:Y:S01]  /*4550*/  IMAD.MOV.U32 R222, RZ, RZ, R15 ;  /* 0x000000ffffde7224 */ /* 0x000fe200078e000f */
[----:B------:R0:W5:Y:S01]  /*4560*/  LDL.LU R16, [R1+0x2cc] ;  /* 0x0002cc0001107983 */ /* 0x0001620000300800 */
[----:B------:R-:W-:-:S02]  /*4570*/  IMAD.MOV.U32 R223, RZ, RZ, R14 ;  /* 0x000000ffffdf7224 */ /* 0x000fc400078e000e */
[----:B------:R-:W-:Y:S01]  /*4580*/  IMAD.MOV.U32 R224, RZ, RZ, R13 ;  /* 0x000000ffffe07224 */ /* 0x000fe200078e000d */
[----:B------:R0:W5:Y:S01]  /*4590*/  LDL.LU R2, [R1+0x2c8] ;  /* 0x0002c80001027983 */ /* 0x0001620000300800 */
        /* <DEDUP_REMOVED lines=76> */
[----:B-1----:R-:W2:Y:S04]  /*4a60*/  LDL.LU.64 R150, [R1+0x2c0] ;  /* 0x0002c00001967983 */ /* 0x002ea80000300a00 */
        /* <DEDUP_REMOVED lines=26> */
[----:B0-----:R-:W-:Y:S05]  /*4c10*/  @!P2 BRA `(.L_x_21) ;  /* 0x0000004000aca947 */ /* 0x001fea0003800000 */
[----:B------:R-:W-:Y:S01]  /*4c20*/  UIADD3 UR10, UR49, 0x1, URZ ;  /* 0x00000001310a7890 */ /* 0x000fe2000fffe03f */
[----:B------:R-:W-:Y:S01]  /*4c30*/  UMOV UR11, UR44 ;  /* 0x0000002c000b7c82 */ /* 0x000fe20008000000 */
[----:B------:R-:W-:Y:S02]  /*4c40*/  UMOV UR12, UR49 ;  /* 0x00000031000c7c82 */ /* 0x000fe40008000000 */
[----:B------:R-:W-:-:S04]  /*4c50*/  UISETP.NE.AND UP0, UPT, UR10, 0x3, UPT ;  /* 0x000000030a00788c */ /* 0x000fc8000bf05270 */
[----:B------:R-:W-:Y:S02]  /*4c60*/  USEL UR4, URZ, 0x1, UP0 ;  /* 0x000000013f047887 */ /* 0x000fe40008000000 */
[----:B------:R-:W-:Y:S02]  /*4c70*/  USEL UR10, UR10, URZ, UP0 ;  /* 0x0000003f0a0a7287 */ /* 0x000fe40008000000 */
[----:B------:R-:W-:-:S06]  /*4c80*/  ULOP3.LUT UR4, UR36, UR4, URZ, 0x3c, !UPT ;  /* 0x0000000424047292 */ /* 0x000fcc000f8e3c3f */
[----:B------:R-:W-:-:S07]  /*4c90*/  IMAD.U32 R0, RZ, RZ, UR4 ;  /* 0x00000004ff007e24 */ /* 0x000fce000f8e00ff */
.L_x_28:
[----:B------:R-:W-:Y:S05]  /*4ca0*/  @!P0 BRA `(.L_x_22) ;  /* 0x0000000000048947 */ /* 0x000fea0003800000 */
[----:B------:R-:W-:Y:S01]  /*4cb0*/  BPT.TRAP 0x1 ;  /* 0x000000040000795c */ /* 0x000fe20000300000 */
.L_x_22:
[----:B------:R-:W-:Y:S01]  /*4cc0*/  ULEA UR4, UR10, UR42, 0x3 ;  /* 0x0000002a0a047291 */ /* 0x000fe2000f8e183f */
[----:B------:R-:W-:-:S08]  /*4cd0*/  SHF.L.U32 R3, R0, 0x1f, RZ ;  /* 0x0000001f00037819 */ /* 0x000fd000000006ff */
[----:B------:R0:W1:Y:S01]  /*4ce0*/  SYNCS.PHASECHK.TRANS64.TRYWAIT P1, [UR4], R3 ;  /* 0x00000003ff0075a7 */ /* 0x0000620008020144 */
[----:B------:R-:W-:Y:S05]  /*4cf0*/  @!P0 BRA `(.L_x_23) ;  /* 0x0000000000048947 */ /* 0x000fea0003800000 */
[----:B------:R-:W-:Y:S01]  /*4d00*/  BPT.TRAP 0x1 ;  /* 0x000000040000795c */ /* 0x000fe20000300000 */
.L_x_23:
[----:B-1----:R-:W-:Y:S05]  /*4d10*/  @P1 BRA `(.L_x_24) ;  /* 0x0000000000081947 */ /* 0x002fea0003800000 */
[----:B------:R-:W1:Y:S02]  /*4d20*/  SYNCS.PHASECHK.TRANS64.TRYWAIT P1, [UR4], R3 ;  /* 0x00000003ff0075a7 */ /* 0x000e640008020144 */
[----:B-1----:R-:W-:Y:S05]  /*4d30*/  @!P1 BRA `(.L_x_25) ;  /* 0x00000160005c9947 */ /* 0x002fea0003800000 */
.L_x_24:
        /* <DEDUP_REMOVED lines=64> */
[----:B--2---:R-:W2:Y:S04]  /*5140*/  LDL.LU.64 R24, [R1] ;  /* 0x0000000001187983 */ /* 0x004ea80000300a00 */
        /* <DEDUP_REMOVED lines=63> */
[----:B------:R-:W-:-:S02]  /*5540*/  ULEA UR14, UR10, UR9, 0x9 ;  /* 0x000000090a0e7291 */ /* 0x000fc4000f8e483f */
[----:B------:R-:W-:Y:S01]  /*5550*/  ULEA UR13, UR10, UR8, 0xc ;  /* 0x000000080a0d7291 */ /* 0x000fe2000f8e603f */
[----:B-----5:R-:W-:Y:S01]  /*5560*/  STL [R1+0x2e0], R22 ;  /* 0x0002e01601007387 */ /* 0x020fe20000100800 */
[----:B------:R-:W-:Y:S01]  /*5570*/  UMOV UR5, 0x40000040 ;  /* 0x4000004000057882 */ /* 0x000fe20000000000 */
[----:B------:R-:W-:Y:S02]  /*5580*/  UMOV UR7, 0x40000040 ;  /* 0x4000004000077882 */ /* 0x000fe40000000000 */
[----:B------:R-:W-:Y:S01]  /*5590*/  UMOV UR4, UR14 ;  /* 0x0000000e00047c82 */ /* 0x000fe20008000000 */
[----:B------:R-:W-:Y:S01]  /*55a0*/  STL [R1+0x2dc], R19 ;  /* 0x0002dc1301007387 */ /* 0x000fe20000100800 */
[----:B------:R-:W-:-:S03]  /*55b0*/  UMOV UR6, UR13 ;  /* 0x0000000d00067c82 */ /* 0x000fc60008000000 */
[----:B------:R-:W-:Y:S04]  /*55c0*/  STL [R1+0x2d8], R18 ;  /* 0x0002d81201007387 */ /* 0x000fe80000100800 */
[----:B------:R-:W-:Y:S04]  /*55d0*/  STL [R1+0x2d4], R17 ;  /* 0x0002d41101007387 */ /* 0x000fe80000100800 */
[----:B------:R-:W-:Y:S04]  /*55e0*/  STL [R1+0x2d0], R16 ;  /* 0x0002d01001007387 */ /* 0x000fe80000100800 */
[----:B------:R3:W-:Y:S04]  /*55f0*/  STL [R1+0x2cc], R2 ;  /* 0x0002cc0201007387 */ /* 0x0007e80000100800 */
[----:B------:R4:W-:Y:S01]  /*5600*/  STL [R1+0x2c8], R0 ;  /* 0x0002c80001007387 */ /* 0x0009e20000100800 */
[----:B--2---:R-:W-:-:S06]  /*5610*/  WARPGROUP.ARRIVE ;  /* 0x00000000000079c5 */ /* 0x004fcc0000000000 */
[----:B------:R-:W-:Y:S03]  /*5620*/  HGMMA.64x256x16.F32.BF16 R24, gdesc[UR4], R24, gsb0 ;  /* 0x03e00000041879f0 */ /* 0x000fe60008001818 */
[----:B------:R-:W-:Y:S02]  /*5630*/  WARPGROUP.DEPBAR.LE gsb0, 0x0 ;  /* 0x00008000000079c5 */ /* 0x000fe40000010000 */
[----:B------:R-:W-:Y:S01]  /*5640*/  STL.64 [R1], R24 ;  /* 0x0000001801007387 */ /* 0x000fe20000100a00 */
[----:B---3--:R-:W-:Y:S01]  /*5650*/  IMAD.MOV.U32 R2, RZ, RZ, R150 ;  /* 0x000000ffff027224 */ /* 0x008fe200078e0096 */
[----:B-1----:R-:W-:Y:S01]  /*5660*/  MOV R4, R148 ;  /* 0x0000009400047202 */ /* 0x002fe20000000f00 */
[----:B----4-:R-:W-:Y:S01]  /*5670*/  IMAD.MOV.U32 R0, RZ, RZ, R151 ;  /* 0x000000ffff007224 */ /* 0x010fe200078e0097 */
[----:B------:R-:W-:Y:S01]  /*5680*/  STL.64 [R1+0x8], R26 ;  /* 0x0000081a01007387 */ /* 0x000fe20000100a00 */
[----:B0-----:R-:W-:Y:S01]  /*5690*/  IMAD.MOV.U32 R3, RZ, RZ, R149 ;  /* 0x000000ffff037224 */ /* 0x001fe200078e0095 */
        /* <DEDUP_REMOVED lines=145> */
[----:B------:R-:W-:-:S03]  /*5fb0*/  IMAD.MOV.U32 R235, RZ, RZ, R45 ;  /* 0x000000ffffeb7224 */ /* 0x000fc600078e002d */
        /* <DEDUP_REMOVED lines=88> */
[----:B------:R-:W-:-:S02]  /*6540*/  IMAD.MOV.U32 R135, RZ, RZ, R229 ;  /* 0x000000ffff877224 */ /* 0x000fc400078e00e5 */
[----:B------:R-:W-:Y:S01]  /*6550*/  IMAD.MOV.U32 R136, RZ, RZ, R228 ;  /* 0x000000ffff887224 */ /* 0x000fe200078e00e4 */
[----:B------:R-:W-:Y:S01]  /*6560*/  MOV R228, R8 ;  /* 0x0000000800e47202 */ /* 0x000fe20000000f00 */
[----:B------:R-:W-:Y:S02]  /*6570*/  IMAD.MOV.U32 R138, RZ, RZ, R226 ;  /* 0x000000ffff8a7224 */ /* 0x000fe400078e00e2 */
[----:B------:R-:W-:Y:S02]  /*6580*/  IMAD.MOV.U32 R139, RZ, RZ, R225 ;  /* 0x000000ffff8b7224 */ /* 0x000fe400078e00e1 */
[----:B------:R-:W-:Y:S02]  /*6590*/  IMAD.MOV.U32 R140, RZ, RZ, R224 ;  /* 0x000000ffff8c7224 */ /* 0x000fe400078e00e0 */
[----:B------:R-:W-:Y:S02]  /*65a0*/  IMAD.MOV.U32 R141, RZ, RZ, R223 ;  /* 0x000000ffff8d7224 */ /* 0x000fe400078e00df */
        /* <DEDUP_REMOVED lines=28> */
[----:B------:R-:W-:Y:S01]  /*6770*/  IMAD.MOV.U32 R235, RZ, RZ, R0 ;  /* 0x000000ffffeb7224 */ /* 0x000fe200078e0000 */
[----:B------:R-:W-:Y:S02]  /*6780*/  UIADD3 UR4, UR14, 0x2, URZ ;  /* 0x000000020e047890 */ /* 0x000fe4000fffe03f */
[----:B------:R-:W-:Y:S01]  /*6790*/  UIADD3 UR6, UR13, 0x2, URZ ;  /* 0x000000020d067890 */ /* 0x000fe2000fffe03f */
[----:B------:R-:W-:Y:S01]  /*67a0*/  UMOV UR5, 0x40000040 ;  /* 0x4000004000057882 */ /* 0x000fe20000000000 */
[----:B------:R-:W-:Y:S01]  /*67b0*/  UMOV UR7, 0x40000040 ;  /* 0x4000004000077882 */ /* 0x000fe20000000000 */
        /* <DEDUP_REMOVED lines=235> */
[----:B------:R-:W-:Y:S01]  /*7670*/  STL.64 [R1+0x30], R36 ;  /* 0x0000302401007387 */ /* 0x000fe20000100a00 */
[----:B------:R-:W-:-:S03]  /*7680*/  IMAD.MOV.U32 R4, RZ, RZ, R150 ;  /* 0x000000ffff047224 */ /* 0x000fc600078e0096 */
[----:B------:R-:W-:Y:S01]  /*7690*/  STL.64 [R1+0x38], R38 ;  /* 0x0000382601007387 */ /* 0x000fe20000100a00 */
[----:B------:R-:W-:-:S03]  /*76a0*/  MOV R3, R151 ;  /* 0x0000009700037202 */ /* 0x000fc60000000f00 */
[----:B------:R-:W-:Y:S01]  /*76b0*/  STL.64 [R1+0x40], R40 ;  /* 0x0000402801007387 */ /* 0x000fe20000100a00 */
[----:B------:R-:W-:-:S03]  /*76c0*/  IMAD.MOV.U32 R6, RZ, RZ, R148 ;  /* 0x000000ffff067224 */ /* 0x000fc600078e0094 */
[----:B------:R-:W-:Y:S01]  /*76d0*/  STL.64 [R1+0x48], R42 ;  /* 0x0000482a01007387 */ /* 0x000fe20000100a00 */
[----:B------:R-:W-:-:S03]  /*76e0*/  IMAD.MOV.U32 R5, RZ, RZ, R149 ;  /* 0x000000ffff057224 */ /* 0x000fc600078e0095 */
[----:B------:R0:W-:Y:S01]  /*76f0*/  STL [R1+0x50], R44 ;  /* 0x0000502c01007387 */ /* 0x0001e20000100800 */
[----:B------:R-:W-:Y:S01]  /*7700*/  IMAD.MOV.U32 R8, RZ, RZ, R146 ;  /* 0x000000ffff087224 */ /* 0x000fe200078e0092 */
[----:B------:R-:W-:Y:S01]  /*7710*/  MOV R9, R145 ;  /* 0x0000009100097202 */ /* 0x000fe20000000f00 */
[----:B------:R-:W-:Y:S01]  /*7720*/  IMAD.MOV.U32 R7, RZ, RZ, R147 ;  /* 0x000000ffff077224 */ /* 0x000fe200078e0093 */
[----:B------:R-:W2:Y:S01]  /*7730*/  LDL.LU.64 R150, [R1+0x4e0] ;  /* 0x0004e00001967983 */ /* 0x000ea20000300a00 */
[----:B------:R-:W-:-:S03]  /*7740*/  IMAD.MOV.U32 R10, RZ, RZ, R144 ;  /* 0x000000ffff0a7224 */ /* 0x000fc600078e0090 */
[----:B------:R-:W2:Y:S01]  /*7750*/  LDL.LU.64 R148, [R1+0x4d8] ;  /* 0x0004d80001947983 */ /* 0x000ea20000300a00 */
[----:B------:R-:W-:Y:S02]  /*7760*/  IMAD.MOV.U32 R12, RZ, RZ, R142 ;  /* 0x000000ffff0c7224 */ /* 0x000fe400078e008e */
[----:B------:R-:W-:Y:S01]  /*7770*/  IMAD.MOV.U32 R11, RZ, RZ, R143 ;  /* 0x000000ffff0b7224 */ /* 0x000fe200078e008f */
[----:B------:R-:W2:Y:S01]  /*7780*/  LDL.LU.64 R146, [R1+0x4d0] ;  /* 0x0004d00001927983 */ /* 0x000ea20000300a00 */
        /* <DEDUP_REMOVED lines=144> */
[----:B------:R-:W-:-:S03]  /*8090*/  IMAD.MOV.U32 R22, RZ, RZ, R45 ;  /* 0x000000ffff167224 */ /* 0x000fc600078e002d */
        /* <DEDUP_REMOVED lines=79> */
[----:B------:R-:W-:Y:S01]  /*8590*/  IMAD.MOV.U32 R151, RZ, RZ, R220 ;  /* 0x000000ffff977224 */ /* 0x000fe200078e00dc */
[----:B------:R-:W-:Y:S01]  /*85a0*/  MOV R220, R23 ;  /* 0x0000001700dc7202 */ /* 0x000fe20000000f00 */
[----:B------:R-:W-:Y:S02]  /*85b0*/  IMAD.MOV.U32 R129, RZ, RZ, R22 ;  /* 0x000000ffff817224 */ /* 0x000fe400078e0016 */
        /* <DEDUP_REMOVED lines=124> */
[----:B------:R-:W-:Y:S01]  /*8d80*/  BPT.TRAP 0x1 ;  /* 0x000000040000795c */ /* 0x000fe20000300000 */
.L_x_26:
[----:B------:R-:W-:Y:S02]  /*8d90*/  UISETP.GT.U32.AND UP0, UPT, UR37, 0x1, UPT ;  /* 0x000000012500788c */ /* 0x000fe4000bf04070 */
[----:B------:R-:W-:-:S04]  /*8da0*/  ULEA UR4, UR12, UR42, 0x3 ;  /* 0x0000002a0c047291 */ /* 0x000fc8000f8e183f */
[----:B------:R-:W-:Y:S01]  /*8db0*/  UIADD3 UR4, UR4, 0x18, URZ ;  /* 0x0000001804047890 */ /* 0x000fe2000fffe03f */
[----:B------:R-:W-:-:S03]  /*8dc0*/  PLOP3.LUT P1, PT, PT, PT, UP0, 0x80, 0x0 ;  /* 0x000000000000781c */ /* 0x000fc60003f2f008 */
[----:B------:R-:W-:-:S09]  /*8dd0*/  UPRMT UR4, URZ, 0x654, UR4 ;  /* 0x000006543f047896 */ /* 0x000fd20008000004 */
[----:B------:R-:W-:Y:S01]  /*8de0*/  SYNCS.ARRIVE.TRANS64.RED.A1T0 RZ, [UR4], RZ ;  /* 0x000000ffffff79a7 */ /* 0x000fe20008100404 */
[----:B------:R-:W-:Y:S05]  /*8df0*/  @P1 BRA `(.L_x_27) ;  /* 0x0000000000041947 */ /* 0x000fea0003800000 */
[----:B------:R-:W-:Y:S01]  /*8e00*/  BPT.TRAP 0x1 ;  /* 0x000000040000795c */ /* 0x000fe20000300000 */
.L_x_27:
[----:B------:R-:W-:Y:S02]  /*8e10*/  UISETP.GT.AND UP2, UPT, UR11, 0x1, UPT ;  /* 0x000000010b00788c */ /* 0x000fe4000bf44270 */
[----:B------:R-:W-:Y:S02]  /*8e20*/  UIADD3 UR10, UR10, 0x1, URZ ;  /* 0x000000010a0a7890 */ /* 0x000fe4000fffe03f */
[----:B------:R-:W-:Y:S02]  /*8e30*/  UIADD3 UR12, UR12, 0x1, URZ ;  /* 0x000000010c0c7890 */ /* 0x000fe4000fffe03f */
[----:B------:R-:W-:Y:S01]  /*8e40*/  PLOP3.LUT P1, PT, PT, PT, UP2, 0x80, 0x0 ;  /* 0x000000000000781c */ /* 0x000fe20003f2f028 */
[----:B------:R-:W-:Y:S02]  /*8e50*/  UISETP.NE.AND UP0, UPT, UR10, 0x3, UPT ;  /* 0x000000030a00788c */ /* 0x000fe4000bf05270 */
[----:B------:R-:W-:Y:S02]  /*8e60*/  UISETP.NE.AND UP1, UPT, UR12, 0x3, UPT ;  /* 0x000000030c00788c */ /* 0x000fe4000bf25270 */
[----:B------:R-:W-:-:S02]  /*8e70*/  USEL UR4, URZ, 0x1, UP0 ;  /* 0x000000013f047887 */ /* 0x000fc40008000000 */
[----:B------:R-:W-:Y:S02]  /*8e80*/  UIADD3 UR11, UR11, -0x1, URZ ;  /* 0xffffffff0b0b7890 */ /* 0x000fe4000fffe03f */
[----:B------:R-:W-:Y:S02]  /*8e90*/  USEL UR10, UR10, URZ, UP0 ;  /* 0x0000003f0a0a7287 */ /* 0x000fe40008000000 */
[----:B------:R-:W-:Y:S01]  /*8ea0*/  USEL UR12, UR12, URZ, UP1 ;  /* 0x0000003f0c0c7287 */ /* 0x000fe20008800000 */
[----:B-----5:R-:W-:Y:S01]  /*8eb0*/  LOP3.LUT R0, R0, UR4, RZ, 0x3c, !PT ;  /* 0x0000000400007c12 */ /* 0x020fe2000f8e3cff */
[----:B------:R-:W-:Y:S10]  /*8ec0*/  @P1 BRA `(.L_x_28) ;  /* 0xffffffbc00741947 */ /* 0x000ff4000383ffff */
.L_x_21:
[----:B------:R-:W0:Y:S02]  /*8ed0*/  LDC R0, c[0x0][0x28c] ;  /* 0x0000a300ff007b82 */ /* 0x000e240000000800 */
[----:B0-----:R-:W-:Y:S01]  /*8ee0*/  ISETP.GE.AND P1, PT, R0, 0x1, PT ;  /* 0x000000010000780c */ /* 0x001fe20003f26270 */
[----:B------:R-:W-:-:S04]  /*8ef0*/  IMAD.U32 R0, RZ, RZ, UR45 ;  /* 0x0000002dff007e24 */ /* 0x000fc8000f8e00ff */
[----:B------:R0:W-:Y:S08]  /*8f00*/  SYNCS.ARRIVE.TRANS64.A1T0 RZ, [R0+UR43], RZ ;  /* 0x000000ff00ff79a7 */ /* 0x0001f0000810002b */
[----:B0-----:R-:W-:Y:S05]  /*8f10*/  @!P1 BRA `(.L_x_29) ;  /* 0x0000000000389947 */ /* 0x001fea0003800000 */
[----:B------:R-:W-:Y:S05]  /*8f20*/  @!P0 BRA `(.L_x_30) ;  /* 0x0000000000048947 */ /* 0x000fea0003800000 */
[----:B------:R-:W-:Y:S01]  /*8f30*/  BPT.TRAP 0x1 ;  /* 0x000000040000795c */ /* 0x000fe20000300000 */
.L_x_30:
[----:B------:R-:W-:Y:S02]  /*8f40*/  UIADD3 UR6, UR44, UR49, URZ ;  /* 0x000000312c067290 */ /* 0x000fe4000fffe03f */
[----:B------:R-:W-:Y:S02]  /*8f50*/  UISETP.GT.U32.AND UP0, UPT, UR37, 0x1, UPT ;  /* 0x000000012500788c */ /* 0x000fe4000bf04070 */
[----:B------:R-:W-:-:S04]  /*8f60*/  UIMAD.WIDE.U32 UR4, UR6, -0x55555555, URZ ;  /* 0xaaaaaaab060478a5 */ /* 0x000fc8000f8e003f */
[----:B------:R-:W-:Y:S01]  /*8f70*/  USHF.R.U32.HI UR4, URZ, 0x1, UR5 ;  /* 0x000000013f047899 */ /* 0x000fe20008011605 */
[----:B------:R-:W-:-:S03]  /*8f80*/  PLOP3.LUT P0, PT, PT, PT, UP0, 0x80, 0x0 ;  /* 0x000000000000781c */ /* 0x000fc60003f0f008 */
[----:B------:R-:W-:-:S04]  /*8f90*/  UIMAD UR6, UR4, -0x3, UR6 ;  /* 0xfffffffd040678a4 */ /* 0x000fc8000f8e0206 */
[----:B------:R-:W-:-:S04]  /*8fa0*/  ULEA UR6, UR6, UR42, 0x3 ;  /* 0x0000002a06067291 */ /* 0x000fc8000f8e183f */
[----:B------:R-:W-:-:S04]  /*8fb0*/  UIADD3 UR6, UR6, 0x18, URZ ;  /* 0x0000001806067890 */ /* 0x000fc8000fffe03f */
[----:B------:R-:W-:-:S09]  /*8fc0*/  UPRMT UR6, URZ, 0x654, UR6 ;  /* 0x000006543f067896 */ /* 0x000fd20008000006 */
[----:B------:R-:W-:Y:S01]  /*8fd0*/  SYNCS.ARRIVE.TRANS64.RED.A1T0 RZ, [UR6], RZ ;  /* 0x000000ffffff79a7 */ /* 0x000fe20008100406 */
[----:B------:R-:W-:Y:S05]  /*8fe0*/  @P0 BRA `(.L_x_29) ;  /* 0x0000000000040947 */ /* 0x000fea0003800000 */
[----:B------:R-:W-:Y:S01]  /*8ff0*/  BPT.TRAP 0x1 ;  /* 0x000000040000795c */ /* 0x000fe20000300000 */
.L_x_29:
[----:B------:R-:W-:Y:S01]  /*9000*/  IMAD.U32 R0, RZ, RZ, UR46 ;  /* 0x0000002eff007e24 */ /* 0x000fe2000f8e00ff */
[----:B------:R-:W-:Y:S02]  /*9010*/  UIADD3 UR49, UR40, UR49, URZ ;  /* 0x0000003128317290 */ /* 0x000fe4000fffe03f */
[----:B------:R-:W-:Y:S02]  /*9020*/  UISETP.GE.U32.AND UP1, UPT, UR40, 0x3, UPT ;  /* 0x000000032800788c */ /* 0x000fe4000bf26070 */
[----:B------:R-:W-:Y:S01]  /*9030*/  SHF.L.U32 R0, R0, 0x1f, RZ ;  /* 0x0000001f00007819 */ /* 0x000fe200000006ff */
[----:B------:R-:W-:Y:S02]  /*9040*/  UISETP.GT.U32.AND UP0, UPT, UR49, 0x2, UPT ;  /* 0x000000023100788c */ /* 0x000fe4000bf04070 */
[----:B------:R-:W-:Y:S01]  /*9050*/  UIMAD.WIDE.U32 UR4, UR49, -0x55555555, URZ ;  /* 0xaaaaaaab310478a5 */ /* 0x000fe2000f8e003f */
[----:B-----5:R-:W0:Y:S01]  /*9060*/  SYNCS.PHASECHK.TRANS64.TRYWAIT P0, [R22+UR41+0x10], R0 ;  /* 0x00001000160075a7 */ /* 0x020e220008000169 */
[----:B------:R-:W-:-:S02]  /*9070*/  UISETP.LT.U32.AND UP0, UPT, UR40, 0x3, UP0 ;  /* 0x000000032800788c */ /* 0x000fc40008701070 */
[----:B------:R-:W-:Y:S02]  /*9080*/  USHF.R.U32.HI UR4, URZ, 0x1, UR5 ;  /* 0x000000013f047899 */ /* 0x000fe40008011605 */
[----:B------:R-:W-:Y:S02]  /*9090*/  USEL UR6, URZ, 0x1, !UP0 ;  /* 0x000000013f067887 */ /* 0x000fe4000c000000 */
[----:B------:R-:W-:Y:S02]  /*90a0*/  UIMAD UR49, UR4, -0x3, UR49 ;  /* 0xfffffffd043178a4 */ /* 0x000fe4000f8e0231 */
[----:B------:R-:W-:-:S04]  /*90b0*/  ULOP3.LUT UR36, UR36, UR6, URZ, 0x3c, !UPT ;  /* 0x0000000624247292 */ /* 0x000fc8000f8e3c3f */
[----:B------:R-:W-:Y:S01]  /*90c0*/  @UP1 ULOP3.LUT UR36, UR36, 0x1, UR4, 0x78, !UPT ;  /* 0x0000000124241892 */ /* 0x000fe2000f8e7804 */
[----:B0-----:R-:W-:Y:S11]  /*90d0*/  @!P0 BRA `(.L_x_31) ;  /* 0x0000011c008c8947 */ /* 0x001ff60003800000 */
.L_x_568:
[----:B------:R-:W2:Y:S01]  /*90e0*/  LDL R22, [R1+0x208] ;  /* 0x0002080001167983 */ /* 0x000ea20000100800 */
[----:B------:R-:W-:Y:S01]  /*90f0*/  SHF.R.S32.HI R20, RZ, 0x1f, R17 ;  /* 0x0000001fff147819 */ /* 0x000fe20000011411 */
[----:B0-----:R-:W0:Y:S01]  /*9100*/  LDC R3, c[0x0][0x288] ;  /* 0x0000a200ff037b82 */ /* 0x001e220000000800 */
[----:B------:R-:W-:Y:S01]  /*9110*/  ULDC.64 UR4, c[0x0][0x5d0] ;  /* 0x0001740000047ab9 */ /* 0x000fe20000000a00 */
[----:B------:R-:W-:Y:S02]  /*9120*/  IMAD.SHL.U32 R6, R19, 0x200, RZ ;  /* 0x0000020013067824 */ /* 0x000fe400078e00ff */
[----:B------:R-:W-:-:S03]  /*9130*/  IMAD R0, R20, UR4, RZ ;  /* 0x0000000414007c24 */ /* 0x000fc6000f8e02ff */
[----:B------:R-:W-:Y:S01]  /*9140*/  SHF.R.S32.HI R7, RZ, 0x1f, R6 ;  /* 0x0000001fff077819 */ /* 0x000fe20000011406 */
[----:B------:R-:W-:Y:S01]  /*9150*/  IMAD R0, R17, UR5, R0 ;  /* 0x0000000511007c24 */ /* 0x000fe2000f8e0200 */
[----:B--2---:R-:W-:-:S04]  /*9160*/  SHF.L.U32 R12, R22, 0x1, RZ ;  /* 0x00000001160c7819 */ /* 0x004fc800000006ff */
[----:B------:R-:W-:-:S03]  /*9170*/  SHF.R.S32.HI R13, RZ, 0x1f, R12 ;  /* 0x0000001fff0d7819 */ /* 0x000fc6000001140c */
[----:B------:R-:W-:Y:S01]  /*9180*/  IMAD.WIDE.U32 R4, R17, UR4, R12 ;  /* 0x0000000411047c25 */ /* 0x000fe2000f8e000c */
[----:B------:R-:W-:Y:S02]  /*9190*/  ULDC UR4, c[0x0][0x284] ;  /* 0x0000a10000047ab9 */ /* 0x000fe40000000800 */
[----:B------:R-:W-:-:S04]  /*91a0*/  IADD3 R10, P0, R6, R4, RZ ;  /* 0x00000004060a7210 */ /* 0x000fc80007f1e0ff */
[----:B------:R-:W-:Y:S01]  /*91b0*/  IADD3.X R11, R7, R5, R0, P0, !PT ;  /* 0x00000005070b7210 */ /* 0x000fe200007fe400 */
[----:B------:R-:W-:-:S05]  /*91c0*/  IMAD.SHL.U32 R0, R18, 0x40, RZ ;  /* 0x0000004012007824 */ /* 0x000fca00078e00ff */
[----:B------:R-:W-:-:S04]  /*91d0*/  ISETP.GE.AND P0, PT, R0, UR4, PT ;  /* 0x0000000400007c0c */ /* 0x000fc8000bf06270 */
[----:B0-----:R-:W-:-:S13]  /*91e0*/  ISETP.GE.OR P0, PT, R6, R3, P0 ;  /* 0x000000030600720c */ /* 0x001fda0000706670 */
[----:B------:R-:W-:Y:S05]  /*91f0*/  @P0 BRA `(.L_x_32) ;  /* 0x0000010400500947 */ /* 0x000fea0003800000 */
[----:B------:R-:W2:Y:S01]  /*9200*/  LDL.64 R8, [R1+0x210] ;  /* 0x0002100001087983 */ /* 0x000ea20000100a00 */
[----:B------:R-:W0:Y:S03]  /*9210*/  LDC.64 R14, c[0x0][0x5c8] ;  /* 0x00017200ff0e7b82 */ /* 0x000e260000000a00 */
[----:B------:R-:W3:Y:S01]  /*9220*/  LDL R21, [R1+0x20c] ;  /* 0x00020c0001157983 */ /* 0x000ee20000100800 */
[----:B------:R-:W-:Y:S01]  /*9230*/  FSETP.NEU.AND P2, PT, R16, RZ, PT ;  /* 0x000000ff1000720b */ /* 0x000fe20003f4d000 */
[----:B------:R-:W-:-:S04]  /*9240*/  IMAD R3, R22, -0x2, R3 ;  /* 0xfffffffe16037824 */ /* 0x000fc800078e0203 */
[----:B------:R-:W-:Y:S01]  /*9250*/  IMAD.IADD R3, R3, 0x1, -R6 ;  /* 0x0000000103037824 */ /* 0x000fe200078e0a06 */
[----:B------:R-:W-:Y:S04]  /*9260*/  BSSY B0, `(.L_x_32) ;  /* 0x000104d000007945 */ /* 0x000fe80003800000 */
[----:B------:R-:W-:Y:S01]  /*9270*/  ISETP.GT.AND P0, PT, R3, RZ, PT ;  /* 0x000000ff0300720c */ /* 0x000fe20003f04270 */
[----:B--2---:R-:W-:-:S04]  /*9280*/  IMAD.WIDE R8, R18, 0x40, R8 ;  /* 0x0000004012087825 */ /* 0x004fc800078e0208 */
[-C--:B0-----:R-:W-:Y:S02]  /*9290*/  IMAD R5, R9, R14.reuse, RZ ;  /* 0x0000000e09057224 */ /* 0x081fe400078e02ff */
[----:B---3--:R-:W-:Y:S02]  /*92a0*/  IMAD.IADD R0, R21, 0x1, -R0 ;  /* 0x0000000115007824 */ /* 0x008fe400078e0a00 */
[----:B------:R-:W-:-:S04]  /*92b0*/  IMAD.WIDE.U32 R10, R8, R14, R10 ;  /* 0x0000000e080a7225 */ /* 0x000fc800078e000a */
[----:B------:R-:W-:Y:S01]  /*92c0*/  IMAD R5, R8, R15, R5 ;  /* 0x0000000f08057224 */ /* 0x000fe200078e0205 */
[----:B------:R-:W-:-:S03]  /*92d0*/  ISETP.GT.AND P1, PT, R0, RZ, P0 ;  /* 0x000000ff0000720c */ /* 0x000fc60000724270 */
[----:B------:R-:W-:Y:S01]  /*92e0*/  IMAD.IADD R5, R11, 0x1, R5 ;  /* 0x000000010b057824 */ /* 0x000fe200078e0205 */
[----:B------:R-:W-:Y:S09]  /*92f0*/  @!P2 BRA `(.L_x_33) ;  /* 0x000000b0009ca947 */ /* 0x000ff20003800000 */
[----:B------:R-:W0:Y:S01]  /*9300*/  LDC.64 R22, c[0x0][0x5b8] ;  /* 0x00016e00ff167b82 */ /* 0x000e220000000a00 */
[----:B------:R-:W-:Y:S01]  /*9310*/  ULDC.64 UR4, c[0x0][0x5c0] ;  /* 0x0001700000047ab9 */ /* 0x000fe20000000a00 */
[----:B------:R-:W2:Y:S01]  /*9320*/  LDL.LU R158, [R1] ;  /* 0x00000000019e7983 */ /* 0x000ea20000300800 */
[----:B------:R-:W-:-:S04]  /*9330*/  LEA R4, P2, R10, UR4, 0x1 ;  /* 0x000000040a047c11 */ /* 0x000fc8000f8408ff */
[----:B------:R-:W-:Y:S01]  /*9340*/  LEA.HI.X R5, R10, UR5, R5, 0x1, P2 ;  /* 0x000000050a057c11 */ /* 0x000fe200090f0c05 */
[----:B------:R-:W1:Y:S01]  /*9350*/  LDC.64 R18, c[0x0][0x5b0] ;  /* 0x00016c00ff127b82 */ /* 0x000e620000000a00 */
[----:B0-----:R-:W-:-:S07]  /*9360*/  IMAD R157, R20, R22, RZ ;  /* 0x00000016149d7224 */ /* 0x001fce00078e02ff */
[----:B------:R-:W0:Y:S01]  /*9370*/  LDC.64 R20, c[0x0][0x5a8] ;  /* 0x00016a00ff147b82 */ /* 0x000e220000000a00 */
[----:B------:R-:W-:-:S04]  /*9380*/  IMAD.WIDE.U32 R10, R17, R22, R12 ;  /* 0x00000016110a7225 */ /* 0x000fc800078e000c */
[----:B------:R-:W-:Y:S01]  /*9390*/  IMAD R157, R17, R23, R157 ;  /* 0x00000017119d7224 */ /* 0x000fe200078e029d */
[----:B------:R-:W-:Y:S01]  /*93a0*/  IADD3 R152, P2, R6, R10, RZ ;  /* 0x0000000a06987210 */ /* 0x000fe20007f5e0ff */
[----:B-1----:R-:W-:-:S03]  /*93b0*/  IMAD R23, R9, R18, RZ ;  /* 0x0000001209177224 */ /* 0x002fc600078e02ff */
[----:B------:R-:W-:Y:S01]  /*93c0*/  IADD3.X R153, R7, R11, R157, P2, !PT ;  /* 0x0000000b07997210 */ /* 0x000fe200017fe49d */
[C---:B------:R-:W-:Y:S02]  /*93d0*/  IMAD R23, R8.reuse, R19, R23 ;  /* 0x0000001308177224 */ /* 0x040fe400078e0217 */
[----:B------:R-:W-:-:S05]  /*93e0*/  IMAD.WIDE.U32 R10, R8, R18, R152 ;  /* 0x00000012080a7225 */ /* 0x000fca00078e0098 */
[----:B------:R-:W-:Y:S02]  /*93f0*/  IADD3 R9, R11, R23, RZ ;  /* 0x000000170b097210 */ /* 0x000fe40007ffe0ff */
[----:B0-----:R-:W-:-:S04]  /*9400*/  LEA R154, P2, R10, R20, 0x1 ;  /* 0x000000140a9a7211 */ /* 0x001fc800078408ff */
[----:B------:R-:W-:-:S05]  /*9410*/  LEA.HI.X R155, R10, R21, R9, 0x1, P2 ;  /* 0x000000150a9b7211 */ /* 0x000fca00010f0c09 */
[----:B------:R-:W3:Y:S01]  /*9420*/  @P1 LDG.E.LTC128B.U16 R156, desc[UR52][R154.64] ;  /* 0x000000349a9c1981 */ /* 0x000ee2000c1e1520 */
[----:B------:R-:W-:Y:S01]  /*9430*/  IMAD.WIDE.U32 R10, R8, R18, R6 ;  /* 0x00000012080a7225 */ /* 0x000fe200078e0006 */
[----:B------:R-:W-:Y:S03]  /*9440*/  BSSY B1, `(.L_x_34) ;  /* 0x0000014000017945 */ /* 0x000fe60003800000 */
[----:B---3--:R-:W-:-:S04]  /*9450*/  IMAD.U32 R9, R156, 0x10000, RZ ;  /* 0x000100009c097824 */ /* 0x008fc800078e00ff */
[----:B------:R-:W-:-:S04]  /*9460*/  FMUL R9, R9, R16 ;  /* 0x0000001009097220 */ /* 0x000fc80000400000 */
[----:B--2---:R-:W-:-:S05]  /*9470*/  FFMA R9, R158, R2, R9 ;  /* 0x000000029e097223 */ /* 0x004fca0000000009 */
[----:B------:R-:W-:-:S05]  /*9480*/  F2FP.BF16.F32.PACK_AB R9, RZ, R9 ;  /* 0x00000009ff09723e */ /* 0x000fca00000010ff */
[----:B------:R0:W-:Y:S01]  /*9490*/  @P1 STG.E.U16 desc[UR52][R4.64], R9 ;  /* 0x0000000904001986 */ /* 0x0001e2000c101534 */
[----:B------:R-:W-:-:S04]  /*94a0*/  IADD3 R154, P1, R12, R10, RZ ;  /* 0x0000000a0c9a7210 */ /* 0x000fc80007f3e0ff */
[----:B------:R-:W-:-:S03]  /*94b0*/  IADD3.X R155, R13, R23, R11, P1, !PT ;  /* 0x000000170d9b7210 */ /* 0x000fc60000ffe40b */
[----:B------:R-:W-:-:S04]  /*94c0*/  IMAD.WIDE.U32 R154, R17, R22, R154 ;  /* 0x00000016119a7225 */ /* 0x000fc800078e009a */
[----:B0-----:R-:W-:Y:S01]  /*94d0*/  IMAD.IADD R9, R157, 0x1, R155 ;  /* 0x000000019d097824 */ /* 0x001fe200078e029b */
[----:B------:R-:W-:Y:S02]  /*94e0*/  LEA R10, P1, R154, R20, 0x1 ;  /* 0x000000149a0a7211 */ /* 0x000fe400078208ff */
[----:B------:R-:W-:Y:S02]  /*94f0*/  SHF.L.U64.HI R155, R18, 0x3, R19 ;  /* 0x00000003129b7819 */ /* 0x000fe40000010213 */
[----:B------:R-:W-:Y:S01]  /*9500*/  LEA.HI.X R11, R154, R21, R9, 0x1, P1 ;  /* 0x000000159a0b7211 */ /* 0x000fe200008f0c09 */
[----:B------:R-:W-:Y:S01]  /*9510*/  IMAD.SHL.U32 R154, R18, 0x8, RZ ;  /* 0x00000008129a7824 */ /* 0x000fe200078e00ff */
[----:B------:R-:W-:-:S03]  /*9520*/  ISETP.GT.AND P1, PT, R3, 0x1, PT ;  /* 0x000000010300780c */ /* 0x000fc60003f24270 */
[----:B------:R-:W-:Y:S01]  /*9530*/  IMAD.WIDE.U32 R8, R8, R18, R154 ;  /* 0x0000001208087225 */ /* 0x000fe200078e009a */
[----:B------:R-:W-:Y:S02]  /*9540*/  ISETP.GT.AND P2, PT, R0, RZ, P1 ;  /* 0x000000ff0000720c */ /* 0x000fe40000f44270 */
[----:B------:R-:W-:-:S11]  /*9550*/  PRMT R18, R156, 0x7610, R18 ;  /* 0x000076109c127816 */ /* 0x000fd60000000012 */
[----:B------:R-:W-:Y:S05]  /*9560*/  @!P2 BRA `(.L_x_35) ;  /* 0x000000000004a947 */ /* 0x000fea0003800000 */
[----:B------:R0:W5:Y:S02]  /*9570*/  LDG.E.LTC128B.U16 R18, desc[UR52][R10.64+0x2] ;  /* 0x000002340a127981 */ /* 0x000164000c1e1520 */
.L_x_35:
[----:B------:R-:W-:Y:S05]  /*9580*/  BSYNC B1 ;  /* 0x0000000000017941 */ /* 0x000fea0003800000 */
.L_x_34:
[----:B------:R-:W2:Y:S01]  /*9590*/  LDL.LU R155, [R1+0x4] ;  /* 0x00000400019b7983 */ /* 0x000ea20000300800 */
[----:B-----5:R-:W-:Y:S02]  /*95a0*/  IMAD.U32 R19, R18, 0x10000, RZ ;  /* 0x0001000012137824 */ /* 0x020fe400078e00ff */
[----:B------:R-:W-:Y:S01]  /*95b0*/  IMAD.IADD R23, R23, 0x1, R9 ;  /* 0x0000000117177824 */ /* 0x000fe200078e0209 */
[----:B------:R-:W-:Y:S01]  /*95c0*/  ISETP.GT.AND P0, PT, R0, 0x8, P0 ;  /* 0x000000080000780c */ /* 0x000fe20000704270 */
[----:B------:R-:W-:Y:S01]  /*95d0*/  FMUL R19, R19, R16 ;  /* 0x0000001013137220 */ /* 0x000fe20000400000 */
[----:B------:R-:W3:Y:S03]  /*95e0*/  LDL.LU R154, [R1+0x8] ;  /* 0x00000800019a7983 */ /* 0x000ee60000300800 */
[----:B--2---:R-:W-:-:S05]  /*95f0*/  FFMA R19, R155, R2, R19 ;  /* 0x000000029b137223 */ /* 0x004fca0000000013 */
[----:B------:R-:W-:-:S05]  /*9600*/  F2FP.BF16.F32.PACK_AB R19, RZ, R19 ;  /* 0x00000013ff13723e */ /* 0x000fca00000010ff */
[----:B------:R1:W-:Y:S01]  /*9610*/  @P2 STG.E.U16 desc[UR52][R4.64+0x2], R19 ;  /* 0x0000021304002986 */ /* 0x0003e2000c101534 */
[----:B------:R-:W-:-:S04]  /*9620*/  IADD3 R9, P2, R152, R8, RZ ;  /* 0x0000000898097210 */ /* 0x000fc80007f5e0ff */
[----:B------:R-:W-:Y:S02]  /*9630*/  IADD3.X R153, R23, R153, RZ, P2, !PT ;  /* 0x0000009917997210 */ /* 0x000fe400017fe4ff */
[----:B------:R-:W-:-:S04]  /*9640*/  LEA R152, P2, R9, R20, 0x1 ;  /* 0x0000001409987211 */ /* 0x000fc800078408ff */
[----:B------:R-:W-:-:S05]  /*9650*/  LEA.HI.X R153, R9, R21, R153, 0x1, P2 ;  /* 0x0000001509997211 */ /* 0x000fca00010f0c99 */
[----:B------:R-:W2:Y:S01]  /*9660*/  @P0 LDG.E.LTC128B.U16 R18, desc[UR52][R152.64] ;  /* 0x0000003498120981 */ /* 0x000ea2000c1e1520 */
[----:B------:R-:W-:Y:S01]  /*9670*/  IADD3 R8, P2, P3, R12, R8, R6 ;  /* 0x000000080c087210 */ /* 0x000fe20007b5e006 */
[----:B------:R-:W-:Y:S01]  /*9680*/  BSSY B1, `(.L_x_36) ;  /* 0x0000011000017945 */ /* 0x000fe20003800000 */
[----:B------:R-:W-:Y:S02]  /*9690*/  SHF.L.U64.HI R15, R14, 0x4, R15 ;  /* 0x000000040e0f7819 */ /* 0x000fe4000001020f */
[----:B------:R-:W-:Y:S02]  /*96a0*/  IADD3.X R9, R13, R23, R7, P2, P3 ;  /* 0x000000170d097210 */ /* 0x000fe400017e6407 */
[----:B------:R-:W-:Y:S01]  /*96b0*/  ISETP.GT.AND P1, PT, R0, 0x8, P1 ;  /* 0x000000080000780c */ /* 0x000fe20000f24270 */
[----:B------:R-:W-:-:S04]  /*96c0*/  IMAD.WIDE.U32 R22, R17, R22, R8 ;  /* 0x0000001611167225 */ /* 0x000fc800078e0008 */
[----:B------:R-:W-:Y:S01]  /*96d0*/  IMAD.IADD R157, R157, 0x1, R23 ;  /* 0x000000019d9d7824 */ /* 0x000fe200078e0217 */
[----:B------:R-:W-:-:S04]  /*96e0*/  LEA R8, P2, R22, R20, 0x1 ;  /* 0x0000001416087211 */ /* 0x000fc800078408ff */
[----:B------:R-:W-:Y:S01]  /*96f0*/  LEA.HI.X R9, R22, R21, R157, 0x1, P2 ;  /* 0x0000001516097211 */ /* 0x000fe200010f0c9d */
[----:B--2---:R-:W-:-:S04]  /*9700*/  IMAD.U32 R6, R18, 0x10000, RZ ;  /* 0x0001000012067824 */ /* 0x004fc800078e00ff */
[----:B------:R-:W-:-:S04]  /*9710*/  FMUL R6, R6, R16 ;  /* 0x0000001006067220 */ /* 0x000fc80000400000 */
[----:B---3--:R-:W-:Y:S01]  /*9720*/  FFMA R12, R154, R2, R6 ;  /* 0x000000029a0c7223 */ /* 0x008fe20000000006 */
[----:B------:R-:W-:-:S04]  /*9730*/  LEA R6, P2, R14, R4, 0x4 ;  /* 0x000000040e067211 */ /* 0x000fc800078420ff */
[----:B------:R-:W-:Y:S01]  /*9740*/  F2FP.BF16.F32.PACK_AB R12, RZ, R12 ;  /* 0x0000000cff0c723e */ /* 0x000fe200000010ff */
[----:B------:R-:W-:-:S05]  /*9750*/  IMAD.X R7, R15, 0x1, R5, P2 ;  /* 0x000000010f077824 */ /* 0x000fca00010e0605 */
[----:B------:R1:W-:Y:S01]  /*9760*/  @P0 STG.E.U16 desc[UR52][R6.64], R12 ;  /* 0x0000000c06000986 */ /* 0x0003e2000c101534 */
[----:B------:R-:W-:Y:S05]  /*9770*/  @!P1 BRA `(.L_x_37) ;  /* 0x0000000000049947 */ /* 0x000fea0003800000 */
[----:B------:R2:W5:Y:S02]  /*9780*/  LDG.E.LTC128B.U16 R18, desc[UR52][R8.64+0x2] ;  /* 0x0000023408127981 */ /* 0x000564000c1e1520 */
.L_x_37:
[----:B------:R-:W-:Y:S05]  /*9790*/  BSYNC B1 ;  /* 0x0000000000017941 */ /* 0x000fea0003800000 */
.L_x_36:
[----:B------:R-:W3:Y:S01]  /*97a0*/  LDL.LU R13, [R1+0xc] ;  /* 0x00000c00010d7983 */ /* 0x000ee20000300800 */
[----:B-1---5:R-:W-:Y:S01]  /*97b0*/  IMAD.U32 R12, R18, 0x10000, RZ ;  /* 0x00010000120c7824 */ /* 0x022fe200078e00ff */
[----:B------:R-:W-:Y:S01]  /*97c0*/  ISETP.GT.AND P0, PT, R3, 0x8, PT ;  /* 0x000000080300780c */ /* 0x000fe20003f04270 */
[----:B------:R-:W-:Y:S02]  /*97d0*/  BSSY B1, `(.L_x_38) ;  /* 0x0000009000017945 */ /* 0x000fe40003800000 */
[----:B------:R-:W-:Y:S01]  /*97e0*/  FMUL R12, R12, R16 ;  /* 0x000000100c0c7220 */ /* 0x000fe20000400000 */
[----:B------:R-:W-:-:S03]  /*97f0*/  ISETP.GT.AND P2, PT, R0, RZ, P0 ;  /* 0x000000ff0000720c */ /* 0x000fc60000744270 */
[----:B---3--:R-:W-:-:S05]  /*9800*/  FFMA R12, R13, R2, R12 ;  /* 0x000000020d0c7223 */ /* 0x008fca000000000c */
[----:B------:R-:W-:-:S05]  /*9810*/  F2FP.BF16.F32.PACK_AB R12, RZ, R12 ;  /* 0x0000000cff0c723e */ /* 0x000fca00000010ff */
[----:B------:R1:W-:Y:S02]  /*9820*/  @P1 STG.E.U16 desc[UR52][R6.64+0x2], R12 ;  /* 0x0000020c06001986 */ /* 0x0003e4000c101534 */
[----:B-1----:R-:W-:Y:S01]  /*9830*/  PRMT R12, R18, 0x7610, R12 ;  /* 0x00007610120c7816 */ /* 0x002fe2000000000c */
[----:B------:R-:W-:Y:S06]  /*9840*/  @!P2 BRA `(.L_x_39) ;  /* 0x000000000004a947 */ /* 0x000fec0003800000 */
[----:B------:R1:W5:Y:S02]  /*9850*/  LDG.E.LTC128B.U16 R12, desc[UR52][R10.64+0x10] ;  /* 0x000010340a0c7981 */ /* 0x000364000c1e1520 */
.L_x_39:
[----:B------:R-:W-:Y:S05]  /*9860*/  BSYNC B1 ;  /* 0x0000000000017941 */ /* 0x000fea0003800000 */
.L_x_38:
[----:B------:R-:W3:Y:S01]  /*9870*/  LDL.LU R14, [R1+0x10] ;  /* 0x00001000010e7983 */ /* 0x000ee20000300800 */
[----:B-----5:R-:W-:Y:S01]  /*9880*/  IMAD.U32 R13, R12, 0x10000, RZ ;  /* 0x000100000c0d7824 */ /* 0x020fe200078e00ff */
[----:B------:R-:W-:Y:S01]  /*9890*/  ISETP.GT.AND P1, PT, R3, 0x9, PT ;  /* 0x000000090300780c */ /* 0x000fe20003f24270 */
[----:B------:R-:W-:Y:S02]  /*98a0*/  BSSY B1, `(.L_x_40) ;  /* 0x0000008000017945 */ /* 0x000fe40003800000 */
[----:B------:R-:W-:Y:S01]  /*98b0*/  FMUL R13, R13, R16 ;  /* 0x000000100d0d7220 */ /* 0x000fe20000400000 */
[----:B------:R-:W-:-:S03]  /*98c0*/  ISETP.GT.AND P3, PT, R0, RZ, P1 ;  /* 0x000000ff0000720c */ /* 0x000fc60000f64270 */
[----:B---3--:R-:W-:-:S05]  /*98d0*/  FFMA R13, R14, R2, R13 ;  /* 0x000000020e0d7223 */ /* 0x008fca000000000d */
[----:B------:R-:W-:-:S05]  /*98e0*/  F2FP.BF16.F32.PACK_AB R13, RZ, R13 ;  /* 0x0000000dff0d723e */ /* 0x000fca00000010ff */
[----:B------:R3:W-:Y:S01]  /*98f0*/  @P2 STG.E.U16 desc[UR52][R4.64+0x10], R13 ;  /* 0x0000100d04002986 */ /* 0x0007e2000c101534 */
[----:B------:R-:W-:Y:S05]  /*9900*/  @!P3 BRA `(.L_x_41) ;  /* 0x000000000004b947 */ /* 0x000fea0003800000 */
[----:B------:R4:W5:Y:S02]  /*9910*/  LDG.E.LTC128B.U16 R12, desc[UR52][R10.64+0x12] ;  /* 0x000012340a0c7981 */ /* 0x000964000c1e1520 */
.L_x_41:
[----:B------:R-:W-:Y:S05]  /*9920*/  BSYNC B1 ;  /* 0x0000000000017941 */ /* 0x000fea0003800000 */
.L_x_40:
[----:B------:R-:W2:Y:S01]  /*9930*/  LDL.LU R14, [R1+0x14] ;  /* 0x00001400010e7983 */ /* 0x000ea20000300800 */
[----:B---3-5:R-:W-:Y:S01]  /*9940*/  SHF.L.U32 R13, R12, 0x10, RZ ;  /* 0x000000100c0d7819 */ /* 0x028fe200000006ff */
[----:B------:R-:W-:Y:S01]  /*9950*/  BSSY B1, `(.L_x_42) ;  /* 0x0000008000017945 */ /* 0x000fe20003800000 */
[----:B------:R-:W-:-:S03]  /*9960*/  ISETP.GT.AND P0, PT, R0, 0x8, P0 ;  /* 0x000000080000780c */ /* 0x000fc60000704270 */
[----:B------:R-:W-:-:S04]  /*9970*/  FMUL R13, R13, R16 ;  /* 0x000000100d0d7220 */ /* 0x000fc80000400000 */
[----:B--2---:R-:W-:-:S05]  /*9980*/  FFMA R13, R14, R2, R13 ;  /* 0x000000020e0d7223 */ /* 0x004fca000000000d */
[----:B------:R-:W-:-:S05]  /*9990*/  F2FP.BF16.F32.PACK_AB R13, RZ, R13 ;  /* 0x0000000dff0d723e */ /* 0x000fca00000010ff */
[----:B------:R2:W-:Y:S01]  /*99a0*/  @P3 STG.E.U16 desc[UR52][R4.64+0x12], R13 ;  /* 0x0000120d04003986 */ /* 0x0005e2000c101534 */
[----:B------:R-:W-:Y:S05]  /*99b0*/  @!P0 BRA `(.L_x_43) ;  /* 0x0000000000048947 */ /* 0x000fea0003800000 */
[----:B------:R3:W5:Y:S02]  /*99c0*/  LDG.E.LTC128B.U16 R12, desc[UR52][R8.64+0x10] ;  /* 0x00001034080c7981 */ /* 0x000764000c1e1520 */
.L_x_43:
[----:B------:R-:W-:Y:S05]  /*99d0*/  BSYNC B1 ;  /* 0x0000000000017941 */ /* 0x000fea0003800000 */
.L_x_42:
[----:B------:R-:W4:Y:S01]  /*99e0*/  LDL.LU R14, [R1+0x18] ;  /* 0x00001800010e7983 */ /* 0x000f220000300800 */
[----:B--2--5:R-:W-:Y:S01]  /*99f0*/  IMAD.U32 R13, R12, 0x10000, RZ ;  /* 0x000100000c0d7824 */ /* 0x024fe200078e00ff */
[----:B------:R-:W-:Y:S01]  /*9a00*/  ISETP.GT.AND P1, PT, R0, 0x8, P1 ;  /* 0x000000080000780c */ /* 0x000fe20000f24270 */
[----:B------:R-:W-:Y:S02]  /*9a10*/  BSSY B1, `(.L_x_44) ;  /* 0x0000007000017945 */ /* 0x000fe40003800000 */
[----:B------:R-:W-:-:S04]  /*9a20*/  FMUL R13, R13, R16 ;  /* 0x000000100d0d7220 */ /* 0x000fc80000400000 */
[----:B----4-:R-:W-:-:S05]  /*9a30*/  FFMA R13, R14, R2, R13 ;  /* 0x000000020e0d7223 */ /* 0x010fca000000000d */
[----:B------:R-:W-:-:S05]  /*9a40*/  F2FP.BF16.F32.PACK_AB R13, RZ, R13 ;  /* 0x0000000dff0d723e */ /* 0x000fca00000010ff */
[----:B------:R2:W-:Y:S01]  /*9a50*/  @P0 STG.E.U16 desc[UR52][R6.64+0x10], R13 ;  /* 0x0000100d06000986 */ /* 0x0005e2000c101534 */
[----:B------:R-:W-:Y:S05]  /*9a60*/  @!P1 BRA `(.L_x_45) ;  /* 0x0000000000049947 */ /* 0x000fea0003800000 */
[----:B------:R4:W5:Y:S02]  /*9a70*/  LDG.E.LTC128B.U16 R12, desc[UR52][R8.64+0x12] ;  /* 0x00001234080c7981 */ /* 0x000964000c1e1520 */
.L_x_45:
[----:B------:R-:W-:Y:S05]  /*9a80*/  BSYNC B1 ;  /* 0x0000000000017941 */ /* 0x000fea0003800000 */
.L_x_44:
[----:B------:R-:W3:Y:S01]  /*9a90*/  LDL.LU R14, [R1+0x1c] ;  /* 0x00001c00010e7983 */ /* 0x000ee20000300800 */
[----:B--2--5:R-:W-:Y:S01]  /*9aa0*/  IMAD.U32 R13, R12, 0x10000, RZ ;  /* 0x000100000c0d7824 */ /* 0x024fe200078e00ff */
        /* <DEDUP_REMOVED lines=9> */
.L_x_47:
[----:B------:R-:W-:Y:S05]  /*9b40*/  BSYNC B1 ;  /* 0x0000000000017941 */ /* 0x000fea0003800000 */
.L_x_46:
[----:B------:R-:W4:Y:S01]  /*9b50*/  LDL.LU R14, [R1+0x20] ;  /* 0x00002000010e7983 */ /* 0x000f220000300800 */
[----:B--2--5:R-:W-:Y:S01]  /*9b60*/  IMAD.U32 R13, R12, 0x10000, RZ ;  /* 0x000100000c0d7824 */ /* 0x024fe200078e00ff */
[----:B------:R-:W-:Y:S01]  /*9b70*/  ISETP.GT.AND P1, PT, R3, 0x11, PT ;  /* 0x000000110300780c */ /* 0x000fe20003f24270 */
[----:B------:R-:W-:Y:S02]  /*9b80*/  BSSY B1, `(.L_x_48) ;  /* 0x0000008000017945 */ /* 0x000fe40003800000 */
[----:B------:R-:W-:Y:S01]  /*9b90*/  FMUL R13, R13, R16 ;  /* 0x000000100d0d7220 */ /* 0x000fe20000400000 */
[----:B------:R-:W-:-:S03]  /*9ba0*/  ISETP.GT.AND P3, PT, R0, RZ, P1 ;  /* 0x000000ff0000720c */ /* 0x000fc60000f64270 */
[----:B----4-:R-:W-:-:S05]  /*9bb0*/  FFMA R13, R14, R2, R13 ;  /* 0x000000020e0d7223 */ /* 0x010fca000000000d */
[----:B------:R-:W-:-:S05]  /*9bc0*/  F2FP.BF16.F32.PACK_AB R13, RZ, R13 ;  /* 0x0000000dff0d723e */ /* 0x000fca00000010ff */
[----:B------:R2:W-:Y:S01]  /*9bd0*/  @P2 STG.E.U16 desc[UR52][R4.64+0x20], R13 ;  /* 0x0000200d04002986 */ /* 0x0005e2000c101534 */
[----:B------:R-:W-:Y:S05]  /*9be0*/  @!P3 BRA `(.L_x_49) ;  /* 0x000000000004b947 */ /* 0x000fea0003800000 */
[----:B------:R4:W5:Y:S02]  /*9bf0*/  LDG.E.LTC128B.U16 R12, desc[UR52][R10.64+0x22] ;  /* 0x000022340a0c7981 */ /* 0x000964000c1e1520 */
.L_x_49:
[----:B------:R-:W-:Y:S05]  /*9c00*/  BSYNC B1 ;  /* 0x0000000000017941 */ /* 0x000fea0003800000 */
.L_x_48:
[----:B------:R-:W3:Y:S01]  /*9c10*/  LDL.LU R14, [R1+0x24] ;  /* 0x00002400010e7983 */ /* 0x000ee20000300800 */
[----:B--2--5:R-:W-:Y:S01]  /*9c20*/  IMAD.U32 R13, R12, 0x10000, RZ ;  /* 0x000100000c0d7824 */ /* 0x024fe200078e00ff */
[----:B------:R-:W-:Y:S01]  /*9c30*/  ISETP.GT.AND P0, PT, R0, 0x8, P0 ;  /* 0x000000080000780c */ /* 0x000fe20000704270 */
[----:B------:R-:W-:Y:S02]  /*9c40*/  BSSY B1, `(.L_x_50) ;  /* 0x0000007000017945 */ /* 0x000fe40003800000 */
[----:B------:R-:W-:-:S04]  /*9c50*/  FMUL R13, R13, R16 ;  /* 0x000000100d0d7220 */ /* 0x000fc80000400000 */
[----:B---3--:R-:W-:-:S05]  /*9c60*/  FFMA R13, R14, R2, R13 ;  /* 0x000000020e0d7223 */ /* 0x008fca000000000d */
[----:B------:R-:W-:-:S05]  /*9c70*/  F2FP.BF16.F32.PACK_AB R13, RZ, R13 ;  /* 0x0000000dff0d723e */ /* 0x000fca00000010ff */
[----:B------:R2:W-:Y:S01]  /*9c80*/  @P3 STG.E.U16 desc[UR52][R4.64+0x22], R13 ;  /* 0x0000220d04003986 */ /* 0x0005e2000c101534 */
[----:B------:R-:W-:Y:S05]  /*9c90*/  @!P0 BRA `(.L_x_51) ;  /* 0x0000000000048947 */ /* 0x000fea0003800000 */
[----:B------:R3:W5:Y:S02]  /*9ca0*/  LDG.E.LTC128B.U16 R12, desc[UR52][R8.64+0x20] ;  /* 0x00002034080c7981 */ /* 0x000764000c1e1520 */
.L_x_51:
[----:B------:R-:W-:Y:S05]  /*9cb0*/  BSYNC B1 ;  /* 0x0000000000017941 */ /* 0x000fea0003800000 */
.L_x_50:
        /* <DEDUP_REMOVED lines=10> */
.L_x_53:
[----:B------:R-:W-:Y:S05]  /*9d60*/  BSYNC B1 ;  /* 0x0000000000017941 */ /* 0x000fea0003800000 */
.L_x_52:
[----:B------:R-:W3:Y:S01]  /*9d70*/  LDL.LU R14, [R1+0x2c] ;  /* 0x00002c00010e7983 */ /* 0x000ee20000300800 */
[----:B--2--5:R-:W-:Y:S01]  /*9d80*/  SHF.L.U32 R13, R12, 0x10, RZ ;  /* 0x000000100c0d7819 */ /* 0x024fe200000006ff */
[----:B------:R-:W-:Y:S01]  /*9d90*/  BSSY B1, `(.L_x_54) ;  /* 0x0000009000017945 */ /* 0x000fe20003800000 */
[----:B------:R-:W-:-:S03]  /*9da0*/  ISETP.GT.AND P0, PT, R3, 0x18, PT ;  /* 0x000000180300780c */ /* 0x000fc60003f04270 */
[----:B------:R-:W-:Y:S01]  /*9db0*/  FMUL R13, R13, R16 ;  /* 0x000000100d0d7220 */ /* 0x000fe20000400000 */
[----:B------:R-:W-:-:S03]  /*9dc0*/  ISETP.GT.AND P2, PT, R0, RZ, P0 ;  /* 0x000000ff0000720c */ /* 0x000fc60000744270 */
[----:B---3--:R-:W-:-:S05]  /*9dd0*/  FFMA R13, R14, R2, R13 ;  /* 0x000000020e0d7223 */ /* 0x008fca000000000d */
[----:B------:R-:W-:-:S05]  /*9de0*/  F2FP.BF16.F32.PACK_AB R13, RZ, R13 ;  /* 0x0000000dff0d723e */ /* 0x000fca00000010ff */
[----:B------:R2:W-:Y:S01]  /*9df0*/  @P1 STG.E.U16 desc[UR52][R6.64+0x22], R13 ;  /* 0x0000220d06001986 */ /* 0x0005e2000c101534 */
[----:B------:R-:W-:Y:S05]  /*9e00*/  @!P2 BRA `(.L_x_55) ;  /* 0x000000000004a947 */ /* 0x000fea0003800000 */
[----:B------:R3:W5:Y:S02]  /*9e10*/  LDG.E.LTC128B.U16 R12, desc[UR52][R10.64+0x30] ;  /* 0x000030340a0c7981 */ /* 0x000764000c1e1520 */
.L_x_55:
[----:B------:R-:W-:Y:S05]  /*9e20*/  BSYNC B1 ;  /* 0x0000000000017941 */ /* 0x000fea0003800000 */
.L_x_54:
        /* <DEDUP_REMOVED lines=11> */
.L_x_57:
[----:B------:R-:W-:Y:S05]  /*9ee0*/  BSYNC B1 ;  /* 0x0000000000017941 */ /* 0x000fea0003800000 */
.L_x_56:
        /* <DEDUP_REMOVED lines=10> */
.L_x_59:
[----:B------:R-:W-:Y:S05]  /*9f90*/  BSYNC B1 ;  /* 0x0000000000017941 */ /* 0x000fea0003800000 */
.L_x_58:
        /* <DEDUP_REMOVED lines=10> */
.L_x_61:
[----:B------:R-:W-:Y:S05]  /*a040*/  BSYNC B1 ;  /* 0x0000000000017941 */ /* 0x000fea0003800000 */
.L_x_60:
        /* <DEDUP_REMOVED lines=11> */
.L_x_63:
[----:B------:R-:W-:Y:S05]  /*a100*/  BSYNC B1 ;  /* 0x0000000000017941 */ /* 0x000fea0003800000 */
.L_x_62:
        /* <DEDUP_REMOVED lines=11> */
.L_x_65:
[----:B------:R-:W-:Y:S05]  /*a1c0*/  BSYNC B1 ;  /* 0x0000000000017941 */ /* 0x000fea0003800000 */
.L_x_64:
[----:B------:R-:W3:Y:S01]  /*a1d0*/  LDL.LU R14, [R1+0x44] ;  /* 0x00004400010e7983 */ /* 0x000ee20000300800 */
[----:B--2--5:R-:W-:Y:S01]  /*a1e0*/  SHF.L.U32 R13, R12, 0x10, RZ ;  /* 0x000000100c0d7819 */ /* 0x024fe200000006ff */
[----:B------:R-:W-:Y:S01]  /*a1f0*/  BSSY B1, `(.L_x_66) ;  /* 0x0000008000017945 */ /* 0x000fe20003800000 */
[----:B------:R-:W-:-:S03]  /*a200*/  ISETP.GT.AND P0, PT, R0, 0x8, P0 ;  /* 0x000000080000780c */ /* 0x000fc60000704270 */
[----:B------:R-:W-:-:S04]  /*a210*/  FMUL R13, R13, R16 ;  /* 0x000000100d0d7220 */ /* 0x000fc80000400000 */
[----:B---3--:R-:W-:-:S05]  /*a220*/  FFMA R13, R14, R2, R13 ;  /* 0x000000020e0d7223 */ /* 0x008fca000000000d */
[----:B------:R-:W-:-:S05]  /*a230*/  F2FP.BF16.F32.PACK_AB R13, RZ, R13 ;  /* 0x0000000dff0d723e */ /* 0x000fca00000010ff */
[----:B------:R2:W-:Y:S01]  /*a240*/  @P3 STG.E.U16 desc[UR52][R4.64+0x42], R13 ;  /* 0x0000420d04003986 */ /* 0x0005e2000c101534 */
[----:B------:R-:W-:Y:S05]  /*a250*/  @!P0 BRA `(.L_x_67) ;  /* 0x0000000000048947 */ /* 0x000fea0003800000 */
[----:B------:R3:W5:Y:S02]  /*a260*/  LDG.E.LTC128B.U16 R12, desc[UR52][R8.64+0x40] ;  /* 0x00004034080c7981 */ /* 0x000764000c1e1520 */
.L_x_67:
[----:B------:R-:W-:Y:S05]  /*a270*/  BSYNC B1 ;  /* 0x0000000000017941 */ /* 0x000fea0003800000 */
.L_x_66:
        /* <DEDUP_REMOVED lines=10> */
.L_x_69:
[----:B------:R-:W-:Y:S05]  /*a320*/  BSYNC B1 ;  /* 0x0000000000017941 */ /* 0x000fea0003800000 */
.L_x_68:
        /* <DEDUP_REMOVED lines=11> */
.L_x_71:
[----:B------:R-:W-:Y:S05]  /*a3e0*/  BSYNC B1 ;  /* 0x0000000000017941 */ /* 0x000fea0003800000 */
.L_x_70:
        /* <DEDUP_REMOVED lines=11> */
.L_x_73:
[----:B------:R-:W-:Y:S05]  /*a4a0*/  BSYNC B1 ;  /* 0x0000000000017941 */ /* 0x000fea0003800000 */
.L_x_72:
        /* <DEDUP_REMOVED lines=10> */
.L_x_75:
[----:B------:R-:W-:Y:S05]  /*a550*/  BSYNC B1 ;  /* 0x0000000000017941 */ /* 0x000fea0003800000 */
.L_x_74:
        /* <DEDUP_REMOVED lines=10> */
.L_x_77:
[----:B------:R-:W-:Y:S05]  /*a600*/  BSYNC B1 ;  /* 0x0000000000017941 */ /* 0x000fea0003800000 */
.L_x_76:
        /* <DEDUP_REMOVED lines=11> */
.L_x_79:
[----:B------:R-:W-:Y:S05]  /*a6c0*/  BSYNC B1 ;  /* 0x0000000000017941 */ /* 0x000fea0003800000 */
.L_x_78:
        /* <DEDUP_REMOVED lines=11> */
.L_x_81:
[----:B------:R-:W-:Y:S05]  /*a780*/  BSYNC B1 ;  /* 0x0000000000017941 */ /* 0x000fea0003800000 */
.L_x_80:
        /* <DEDUP_REMOVED lines=10> */
.L_x_83:
[----:B------:R-:W-:Y:S05]  /*a830*/  BSYNC B1 ;  /* 0x0000000000017941 */ /* 0x000fea0003800000 */
.L_x_82:
        /* <DEDUP_REMOVED lines=10> */
.L_x_85:
[----:B------:R-:W-:Y:S05]  /*a8e0*/  BSYNC B1 ;  /* 0x0000000000017941 */ /* 0x000fea0003800000 */
.L_x_84:
        /* <DEDUP_REMOVED lines=11> */
.L_x_87:
[----:B------:R-:W-:Y:S05]  /*a9a0*/  BSYNC B1 ;  /* 0x0000000000017941 */ /* 0x000fea0003800000 */
.L_x_86:
        /* <DEDUP_REMOVED lines=11> */
.L_x_89:
[----:B------:R-:W-:Y:S05]  /*aa60*/  BSYNC B1 ;  /* 0x0000000000017941 */ /* 0x000fea0003800000 */
.L_x_88:
        /* <DEDUP_REMOVED lines=10> */
.L_x_91:
[----:B------:R-:W-:Y:S05]  /*ab10*/  BSYNC B1 ;  /* 0x0000000000017941 */ /* 0x000fea0003800000 */
.L_x_90:
        /* <DEDUP_REMOVED lines=10> */
.L_x_93:
[----:B------:R-:W-:Y:S05]  /*abc0*/  BSYNC B1 ;  /* 0x0000000000017941 */ /* 0x000fea0003800000 */
.L_x_92:
        /* <DEDUP_REMOVED lines=11> */
.L_x_95:
[----:B------:R-:W-:Y:S05]  /*ac80*/  BSYNC B1 ;  /* 0x0000000000017941 */ /* 0x000fea0003800000 */
.L_x_94:
        /* <DEDUP_REMOVED lines=11> */
.L_x_97:
[----:B------:R-:W-:Y:S05]  /*ad40*/  BSYNC B1 ;  /* 0x0000000000017941 */ /* 0x000fea0003800000 */
.L_x_96:
        /* <DEDUP_REMOVED lines=10> */
.L_x_99:
[----:B------:R-:W-:Y:S05]  /*adf0*/  BSYNC B1 ;  /* 0x0000000000017941 */ /* 0x000fea0003800000 */
.L_x_98:
        /* <DEDUP_REMOVED lines=10> */
.L_x_101:
[----:B------:R-:W-:Y:S05]  /*aea0*/  BSYNC B1 ;  /* 0x0000000000017941 */ /* 0x000fea0003800000 */
.L_x_100:
        /* <DEDUP_REMOVED lines=11> */
.L_x_103:
[----:B------:R-:W-:Y:S05]  /*af60*/  BSYNC B1 ;  /* 0x0000000000017941 */ /* 0x000fea0003800000 */
.L_x_102:
        /* <DEDUP_REMOVED lines=11> */
.L_x_105:
[----:B------:R-:W-:Y:S05]  /*b020*/  BSYNC B1 ;  /* 0x0000000000017941 */ /* 0x000fea0003800000 */
.L_x_104:
        /* <DEDUP_REMOVED lines=10> */
.L_x_107:
[----:B------:R-:W-:Y:S05]  /*b0d0*/  BSYNC B1 ;  /* 0x0000000000017941 */ /* 0x000fea0003800000 */
.L_x_106:
        /* <DEDUP_REMOVED lines=10> */
.L_x_109:
[----:B------:R-:W-:Y:S05]  /*b180*/  BSYNC B1 ;  /* 0x0000000000017941 */ /* 0x000fea0003800000 */
.L_x_108:
        /* <DEDUP_REMOVED lines=11> */
.L_x_111:
[----:B------:R-:W-:Y:S05]  /*b240*/  BSYNC B1 ;  /* 0x0000000000017941 */ /* 0x000fea0003800000 */
.L_x_110:
        /* <DEDUP_REMOVED lines=11> */
.L_x_113:
[----:B------:R-:W-:Y:S05]  /*b300*/  BSYNC B1 ;  /* 0x0000000000017941 */ /* 0x000fea0003800000 */
.L_x_112:
        /* <DEDUP_REMOVED lines=10> */
.L_x_115:
[----:B------:R-:W-:Y:S05]  /*b3b0*/  BSYNC B1 ;  /* 0x0000000000017941 */ /* 0x000fea0003800000 */
.L_x_114:
        /* <DEDUP_REMOVED lines=10> */
.L_x_117:
[----:B------:R-:W-:Y:S05]  /*b460*/  BSYNC B1 ;  /* 0x0000000000017941 */ /* 0x000fea0003800000 */
.L_x_116:
        /* <DEDUP_REMOVED lines=11> */
.L_x_119:
[----:B------:R-:W-:Y:S05]  /*b520*/  BSYNC B1 ;  /* 0x0000000000017941 */ /* 0x000fea0003800000 */
.L_x_118:
        /* <DEDUP_REMOVED lines=11> */
.L_x_121:
[----:B------:R-:W-:Y:S05]  /*b5e0*/  BSYNC B1 ;  /* 0x0000000000017941 */ /* 0x000fea0003800000 */
.L_x_120:
        /* <DEDUP_REMOVED lines=10> */
.L_x_123:
[----:B------:R-:W-:Y:S05]  /*b690*/  BSYNC B1 ;  /* 0x0000000000017941 */ /* 0x000fea0003800000 */
.L_x_122:
        /* <DEDUP_REMOVED lines=10> */
.L_x_125:
[----:B------:R-:W-:Y:S05]  /*b740*/  BSYNC B1 ;  /* 0x0000000000017941 */ /* 0x000fea0003800000 */
.L_x_124:
        /* <DEDUP_REMOVED lines=11> */
.L_x_127:
[----:B------:R-:W-:Y:S05]  /*b800*/  BSYNC B1 ;  /* 0x0000000000017941 */ /* 0x000fea0003800000 */
.L_x_126:
        /* <DEDUP_REMOVED lines=11> */
.L_x_129:
[----:B------:R-:W-:Y:S05]  /*b8c0*/  BSYNC B1 ;  /* 0x0000000000017941 */ /* 0x000fea0003800000 */
.L_x_128:
        /* <DEDUP_REMOVED lines=10> */
.L_x_131:
[----:B------:R-:W-:Y:S05]  /*b970*/  BSYNC B1 ;  /* 0x0000000000017941 */ /* 0x000fea0003800000 */
.L_x_130:
        /* <DEDUP_REMOVED lines=10> */
.L_x_133:
[----:B------:R-:W-:Y:S05]  /*ba20*/  BSYNC B1 ;  /* 0x0000000000017941 */ /* 0x000fea0003800000 */
.L_x_132:
        /* <DEDUP_REMOVED lines=11> */
.L_x_135:
[----:B------:R-:W-:Y:S05]  /*bae0*/  BSYNC B1 ;  /* 0x0000000000017941 */ /* 0x000fea0003800000 */
.L_x_134:
        /* <DEDUP_REMOVED lines=11> */
.L_x_137:
[----:B------:R-:W-:Y:S05]  /*bba0*/  BSYNC B1 ;  /* 0x0000000000017941 */ /* 0x000fea0003800000 */
.L_x_136:
        /* <DEDUP_REMOVED lines=10> */
.L_x_139:
[----:B------:R-:W-:Y:S05]  /*bc50*/  BSYNC B1 ;  /* 0x0000000000017941 */ /* 0x000fea0003800000 */
.L_x_138:
        /* <DEDUP_REMOVED lines=10> */
.L_x_141:
[----:B------:R-:W-:Y:S05]  /*bd00*/  BSYNC B1 ;  /* 0x0000000000017941 */ /* 0x000fea0003800000 */
.L_x_140:
        /* <DEDUP_REMOVED lines=11> */
.L_x_143:
[----:B------:R-:W-:Y:S05]  /*bdc0*/  BSYNC B1 ;  /* 0x0000000000017941 */ /* 0x000fea0003800000 */
.L_x_142:
        /* <DEDUP_REMOVED lines=11> */
.L_x_145:
[----:B------:R-:W-:Y:S05]  /*be80*/  BSYNC B1 ;  /* 0x0000000000017941 */ /* 0x000fea0003800000 */
.L_x_144:
        /* <DEDUP_REMOVED lines=10> */
.L_x_147:
[----:B------:R-:W-:Y:S05]  /*bf30*/  BSYNC B1 ;  /* 0x0000000000017941 */ /* 0x000fea0003800000 */
.L_x_146:
        /* <DEDUP_REMOVED lines=10> */
.L_x_149:
[----:B------:R-:W-:Y:S05]  /*bfe0*/  BSYNC B1 ;  /* 0x0000000000017941 */ /* 0x000fea0003800000 */
.L_x_148:
        /* <DEDUP_REMOVED lines=11> */
.L_x_151:
[----:B------:R-:W-:Y:S05]  /*c0a0*/  BSYNC B1 ;  /* 0x0000000000017941 */ /* 0x000fea0003800000 */
.L_x_150:
        /* <DEDUP_REMOVED lines=11> */
.L_x_153:
[----:B------:R-:W-:Y:S05]  /*c160*/  BSYNC B1 ;  /* 0x0000000000017941 */ /* 0x000fea0003800000 */
.L_x_152:
        /* <DEDUP_REMOVED lines=10> */
.L_x_155:
[----:B------:R-:W-:Y:S05]  /*c210*/  BSYNC B1 ;  /* 0x0000000000017941 */ /* 0x000fea0003800000 */
.L_x_154:
        /* <DEDUP_REMOVED lines=10> */
.L_x_157:
[----:B------:R-:W-:Y:S05]  /*c2c0*/  BSYNC B1 ;  /* 0x0000000000017941 */ /* 0x000fea0003800000 */
.L_x_156:
        /* <DEDUP_REMOVED lines=11> */
.L_x_159:
[----:B------:R-:W-:Y:S05]  /*c380*/  BSYNC B1 ;  /* 0x0000000000017941 */ /* 0x000fea0003800000 */
.L_x_158:
        /* <DEDUP_REMOVED lines=11> */
.L_x_161:
[----:B------:R-:W-:Y:S05]  /*c440*/  BSYNC B1 ;  /* 0x0000000000017941 */ /* 0x000fea0003800000 */
.L_x_160:
        /* <DEDUP_REMOVED lines=10> */
.L_x_163:
[----:B------:R-:W-:Y:S05]  /*c4f0*/  BSYNC B1 ;  /* 0x0000000000017941 */ /* 0x000fea0003800000 */
.L_x_162:
        /* <DEDUP_REMOVED lines=10> */
.L_x_165:
[----:B------:R-:W-:Y:S05]  /*c5a0*/  BSYNC B1 ;  /* 0x0000000000017941 */ /* 0x000fea0003800000 */
.L_x_164:
        /* <DEDUP_REMOVED lines=11> */
.L_x_167:
[----:B------:R-:W-:Y:S05]  /*c660*/  BSYNC B1 ;  /* 0x0000000000017941 */ /* 0x000fea0003800000 */
.L_x_166:
        /* <DEDUP_REMOVED lines=11> */
.L_x_169:
[----:B------:R-:W-:Y:S05]  /*c720*/  BSYNC B1 ;  /* 0x0000000000017941 */ /* 0x000fea0003800000 */
.L_x_168:
        /* <DEDUP_REMOVED lines=10> */
.L_x_171:
[----:B------:R-:W-:Y:S05]  /*c7d0*/  BSYNC B1 ;  /* 0x0000000000017941 */ /* 0x000fea0003800000 */
.L_x_170:
        /* <DEDUP_REMOVED lines=10> */
.L_x_173:
[----:B------:R-:W-:Y:S05]  /*c880*/  BSYNC B1 ;  /* 0x0000000000017941 */ /* 0x000fea0003800000 */
.L_x_172:
        /* <DEDUP_REMOVED lines=11> */
.L_x_175:
[----:B------:R-:W-:Y:S05]  /*c940*/  BSYNC B1 ;  /* 0x0000000000017941 */ /* 0x000fea0003800000 */
.L_x_174:
        /* <DEDUP_REMOVED lines=11> */
.L_x_177:
[----:B------:R-:W-:Y:S05]  /*ca00*/  BSYNC B1 ;  /* 0x0000000000017941 */ /* 0x000fea0003800000 */
.L_x_176:
        /* <DEDUP_REMOVED lines=10> */
.L_x_179:
[----:B------:R-:W-:Y:S05]  /*cab0*/  BSYNC B1 ;  /* 0x0000000000017941 */ /* 0x000fea0003800000 */
.L_x_178:
        /* <DEDUP_REMOVED lines=10> */
.L_x_181:
[----:B------:R-:W-:Y:S05]  /*cb60*/  BSYNC B1 ;  /* 0x0000000000017941 */ /* 0x000fea0003800000 */
.L_x_180:
        /* <DEDUP_REMOVED lines=11> */
.L_x_183:
[----:B------:R-:W-:Y:S05]  /*cc20*/  BSYNC B1 ;  /* 0x0000000000017941 */ /* 0x000fea0003800000 */
.L_x_182:
        /* <DEDUP_REMOVED lines=11> */
.L_x_185:
[----:B------:R-:W-:Y:S05]  /*cce0*/  BSYNC B1 ;  /* 0x0000000000017941 */ /* 0x000fea0003800000 */
.L_x_184:
        /* <DEDUP_REMOVED lines=10> */
.L_x_187:
[----:B------:R-:W-:Y:S05]  /*cd90*/  BSYNC B1 ;  /* 0x0000000000017941 */ /* 0x000fea0003800000 */
.L_x_186:
        /* <DEDUP_REMOVED lines=10> */
.L_x_189:
[----:B------:R-:W-:Y:S05]  /*ce40*/  BSYNC B1 ;  /* 0x0000000000017941 */ /* 0x000fea0003800000 */
.L_x_188:
        /* <DEDUP_REMOVED lines=11> */
.L_x_191:
[----:B------:R-:W-:Y:S05]  /*cf00*/  BSYNC B1 ;  /* 0x0000000000017941 */ /* 0x000fea0003800000 */
.L_x_190:
        /* <DEDUP_REMOVED lines=11> */
.L_x_193:
[----:B------:R-:W-:Y:S05]  /*cfc0*/  BSYNC B1 ;  /* 0x0000000000017941 */ /* 0x000fea0003800000 */
.L_x_192:
        /* <DEDUP_REMOVED lines=10> */
.L_x_195:
[----:B------:R-:W-:Y:S05]  /*d070*/  BSYNC B1 ;  /* 0x0000000000017941 */ /* 0x000fea0003800000 */
.L_x_194:
        /* <DEDUP_REMOVED lines=10> */
.L_x_197:
[----:B------:R-:W-:Y:S05]  /*d120*/  BSYNC B1 ;  /* 0x0000000000017941 */ /* 0x000fea0003800000 */
.L_x_196:
        /* <DEDUP_REMOVED lines=11> */
.L_x_199:
[----:B------:R-:W-:Y:S05]  /*d1e0*/  BSYNC B1 ;  /* 0x0000000000017941 */ /* 0x000fea0003800000 */
.L_x_198:
        /* <DEDUP_REMOVED lines=11> */
.L_x_201:
[----:B------:R-:W-:Y:S05]  /*d2a0*/  BSYNC B1 ;  /* 0x0000000000017941 */ /* 0x000fea0003800000 */
.L_x_200:
        /* <DEDUP_REMOVED lines=10> */
.L_x_203:
[----:B------:R-:W-:Y:S05]  /*d350*/  BSYNC B1 ;  /* 0x0000000000017941 */ /* 0x000fea0003800000 */
.L_x_202:
        /* <DEDUP_REMOVED lines=10> */
.L_x_205:
[----:B------:R-:W-:Y:S05]  /*d400*/  BSYNC B1 ;  /* 0x0000000000017941 */ /* 0x000fea0003800000 */
.L_x_204:
        /* <DEDUP_REMOVED lines=11> */
.L_x_207:
[----:B------:R-:W-:Y:S05]  /*d4c0*/  BSYNC B1 ;  /* 0x0000000000017941 */ /* 0x000fea0003800000 */
.L_x_206:
        /* <DEDUP_REMOVED lines=11> */
.L_x_209:
[----:B------:R-:W-:Y:S05]  /*d580*/  BSYNC B1 ;  /* 0x0000000000017941 */ /* 0x000fea0003800000 */
.L_x_208:
        /* <DEDUP_REMOVED lines=10> */
.L_x_211:
[----:B------:R-:W-:Y:S05]  /*d630*/  BSYNC B1 ;  /* 0x0000000000017941 */ /* 0x000fea0003800000 */
.L_x_210:
        /* <DEDUP_REMOVED lines=10> */
.L_x_213:
[----:B------:R-:W-:Y:S05]  /*d6e0*/  BSYNC B1 ;  /* 0x0000000000017941 */ /* 0x000fea0003800000 */
.L_x_212:
        /* <DEDUP_REMOVED lines=11> */
.L_x_215:
[----:B------:R-:W-:Y:S05]  /*d7a0*/  BSYNC B1 ;  /* 0x0000000000017941 */ /* 0x000fea0003800000 */
.L_x_214:
        /* <DEDUP_REMOVED lines=11> */
.L_x_217:
[----:B------:R-:W-:Y:S05]  /*d860*/  BSYNC B1 ;  /* 0x0000000000017941 */ /* 0x000fea0003800000 */
.L_x_216:
        /* <DEDUP_REMOVED lines=10> */
.L_x_219:
[----:B------:R-:W-:Y:S05]  /*d910*/  BSYNC B1 ;  /* 0x0000000000017941 */ /* 0x000fea0003800000 */
.L_x_218:
        /* <DEDUP_REMOVED lines=10> */
.L_x_221:
[----:B------:R-:W-:Y:S05]  /*d9c0*/  BSYNC B1 ;  /* 0x0000000000017941 */ /* 0x000fea0003800000 */
.L_x_220:
        /* <DEDUP_REMOVED lines=11> */
.L_x_223:
[----:B------:R-:W-:Y:S05]  /*da80*/  BSYNC B1 ;  /* 0x0000000000017941 */ /* 0x000fea0003800000 */
.L_x_222:
        /* <DEDUP_REMOVED lines=11> */
.L_x_225:
[----:B------:R-:W-:Y:S05]  /*db40*/  BSYNC B1 ;  /* 0x0000000000017941 */ /* 0x000fea0003800000 */
.L_x_224:
        /* <DEDUP_REMOVED lines=10> */
.L_x_227:
[----:B------:R-:W-:Y:S05]  /*dbf0*/  BSYNC B1 ;  /* 0x0000000000017941 */ /* 0x000fea0003800000 */
.L_x_226:
        /* <DEDUP_REMOVED lines=10> */
.L_x_229:
[----:B------:R-:W-:Y:S05]  /*dca0*/  BSYNC B1 ;  /* 0x0000000000017941 */ /* 0x000fea0003800000 */
.L_x_228:
        /* <DEDUP_REMOVED lines=11> */
.L_x_231:
[----:B------:R-:W-:Y:S05]  /*dd60*/  BSYNC B1 ;  /* 0x0000000000017941 */ /* 0x000fea0003800000 */
.L_x_230:
        /* <DEDUP_REMOVED lines=11> */
.L_x_233:
[----:B------:R-:W-:Y:S05]  /*de20*/  BSYNC B1 ;  /* 0x0000000000017941 */ /* 0x000fea0003800000 */
.L_x_232:
        /* <DEDUP_REMOVED lines=10> */
.L_x_235:
[----:B------:R-:W-:Y:S05]  /*ded0*/  BSYNC B1 ;  /* 0x0000000000017941 */ /* 0x000fea0003800000 */
.L_x_234:
        /* <DEDUP_REMOVED lines=10> */
.L_x_237:
[----:B------:R-:W-:Y:S05]  /*df80*/  BSYNC B1 ;  /* 0x0000000000017941 */ /* 0x000fea0003800000 */
.L_x_236:
        /* <DEDUP_REMOVED lines=11> */
.L_x_239:
[----:B------:R-:W-:Y:S05]  /*e040*/  BSYNC B1 ;  /* 0x0000000000017941 */ /* 0x000fea0003800000 */
.L_x_238:
        /* <DEDUP_REMOVED lines=11> */
.L_x_241:
[----:B------:R-:W-:Y:S05]  /*e100*/  BSYNC B1 ;  /* 0x0000000000017941 */ /* 0x000fea0003800000 */
.L_x_240:
        /* <DEDUP_REMOVED lines=10> */
.L_x_243:
[----:B------:R-:W-:Y:S05]  /*e1b0*/  BSYNC B1 ;  /* 0x0000000000017941 */ /* 0x000fea0003800000 */
.L_x_242:
        /* <DEDUP_REMOVED lines=10> */
.L_x_245:
[----:B------:R-:W-:Y:S05]  /*e260*/  BSYNC B1 ;  /* 0x0000000000017941 */ /* 0x000fea0003800000 */
.L_x_244:
        /* <DEDUP_REMOVED lines=11> */
.L_x_247:
[----:B------:R-:W-:Y:S05]  /*e320*/  BSYNC B1 ;  /* 0x0000000000017941 */ /* 0x000fea0003800000 */
.L_x_246:
        /* <DEDUP_REMOVED lines=11> */
.L_x_249:
[----:B------:R-:W-:Y:S05]  /*e3e0*/  BSYNC B1 ;  /* 0x0000000000017941 */ /* 0x000fea0003800000 */
.L_x_248:
        /* <DEDUP_REMOVED lines=10> */
.L_x_251:
[----:B------:R-:W-:Y:S05]  /*e490*/  BSYNC B1 ;  /* 0x0000000000017941 */ /* 0x000fea0003800000 */
.L_x_250:
        /* <DEDUP_REMOVED lines=10> */
.L_x_253:
[----:B------:R-:W-:Y:S05]  /*e540*/  BSYNC B1 ;  /* 0x0000000000017941 */ /* 0x000fea0003800000 */
.L_x_252:
        /* <DEDUP_REMOVED lines=11> */
.L_x_255:
[----:B------:R-:W-:Y:S05]  /*e600*/  BSYNC B1 ;  /* 0x0000000000017941 */ /* 0x000fea0003800000 */
.L_x_254:
        /* <DEDUP_REMOVED lines=11> */
.L_x_257:
[----:B------:R-:W-:Y:S05]  /*e6c0*/  BSYNC B1 ;  /* 0x0000000000017941 */ /* 0x000fea0003800000 */
.L_x_256:
        /* <DEDUP_REMOVED lines=10> */
.L_x_259:
[----:B------:R-:W-:Y:S05]  /*e770*/  BSYNC B1 ;  /* 0x0000000000017941 */ /* 0x000fea0003800000 */
.L_x_258:
        /* <DEDUP_REMOVED lines=10> */
.L_x_261:
[----:B------:R-:W-:Y:S05]  /*e820*/  BSYNC B1 ;  /* 0x0000000000017941 */ /* 0x000fea0003800000 */
.L_x_260:
        /* <DEDUP_REMOVED lines=11> */
.L_x_263:
[----:B------:R-:W-:Y:S05]  /*e8e0*/  BSYNC B1 ;  /* 0x0000000000017941 */ /* 0x000fea0003800000 */
.L_x_262:
        /* <DEDUP_REMOVED lines=11> */
.L_x_265:
[----:B------:R-:W-:Y:S05]  /*e9a0*/  BSYNC B1 ;  /* 0x0000000000017941 */ /* 0x000fea0003800000 */
.L_x_264:
        /* <DEDUP_REMOVED lines=10> */
.L_x_267:
[----:B------:R-:W-:Y:S05]  /*ea50*/  BSYNC B1 ;  /* 0x0000000000017941 */ /* 0x000fea0003800000 */
.L_x_266:
        /* <DEDUP_REMOVED lines=10> */
.L_x_269:
[----:B------:R-:W-:Y:S05]  /*eb00*/  BSYNC B1 ;  /* 0x0000000000017941 */ /* 0x000fea0003800000 */
.L_x_268:
        /* <DEDUP_REMOVED lines=11> */
.L_x_271:
[----:B------:R-:W-:Y:S05]  /*ebc0*/  BSYNC B1 ;  /* 0x0000000000017941 */ /* 0x000fea0003800000 */
.L_x_270:
        /* <DEDUP_REMOVED lines=11> */
.L_x_273:
[----:B------:R-:W-:Y:S05]  /*ec80*/  BSYNC B1 ;  /* 0x0000000000017941 */ /* 0x000fea0003800000 */
.L_x_272:
        /* <DEDUP_REMOVED lines=10> */
.L_x_275:
[----:B------:R-:W-:Y:S05]  /*ed30*/  BSYNC B1 ;  /* 0x0000000000017941 */ /* 0x000fea0003800000 */
.L_x_274:
        /* <DEDUP_REMOVED lines=10> */
.L_x_277:
[----:B------:R-:W-:Y:S05]  /*ede0*/  BSYNC B1 ;  /* 0x0000000000017941 */ /* 0x000fea0003800000 */
.L_x_276:
        /* <DEDUP_REMOVED lines=11> */
.L_x_279:
[----:B------:R-:W-:Y:S05]  /*eea0*/  BSYNC B1 ;  /* 0x0000000000017941 */ /* 0x000fea0003800000 */
.L_x_278:
        /* <DEDUP_REMOVED lines=11> */
.L_x_281:
[----:B------:R-:W-:Y:S05]  /*ef60*/  BSYNC B1 ;  /* 0x0000000000017941 */ /* 0x000fea0003800000 */
.L_x_280:
        /* <DEDUP_REMOVED lines=10> */
.L_x_283:
[----:B------:R-:W-:Y:S05]  /*f010*/  BSYNC B1 ;  /* 0x0000000000017941 */ /* 0x000fea0003800000 */
.L_x_282:
        /* <DEDUP_REMOVED lines=10> */
.L_x_285:
[----:B------:R-:W-:Y:S05]  /*f0c0*/  BSYNC B1 ;  /* 0x0000000000017941 */ /* 0x000fea0003800000 */
.L_x_284:
        /* <DEDUP_REMOVED lines=11> */
.L_x_287:
[----:B------:R-:W-:Y:S05]  /*f180*/  BSYNC B1 ;  /* 0x0000000000017941 */ /* 0x000fea0003800000 */
.L_x_286:
[----:B--2--5:R-:W-:Y:S01]  /*f190*/  IMAD.U32 R13, R12, 0x10000, RZ ;  /* 0x000100000c0d7824 */ /* 0x024fe200078e00ff */
[----:B------:R-:W-:Y:S01]  /*f1a0*/  ISETP.GT.AND P1, PT, R3, 0x101, PT ;  /* 0x000001010300780c */ /* 0x000fe20003f24270 */
[----:B------:R-:W-:Y:S02]  /*f1b0*/  BSSY B1, `(.L_x_288) ;  /* 0x0000008000017945 */ /* 0x000fe40003800000 */
[----:B------:R-:W-:Y:S01]  /*f1c0*/  FMUL R13, R13, R16 ;  /* 0x000000100d0d7220 */ /* 0x000fe20000400000 */
[----:B------:R-:W-:-:S03]  /*f1d0*/  ISETP.GT.AND P3, PT, R0, RZ, P1 ;  /* 0x000000ff0000720c */ /* 0x000fc60000f64270 */
[----:B------:R-:W-:-:S05]  /*f1e0*/  FFMA R13, R24, R2, R13 ;  /* 0x00000002180d7223 */ /* 0x000fca000000000d */
[----:B------:R-:W-:-:S05]  /*f1f0*/  F2FP.BF16.F32.PACK_AB R13, RZ, R13 ;  /* 0x0000000dff0d723e */ /* 0x000fca00000010ff */
[----:B------:R2:W-:Y:S01]  /*f200*/  @P2 STG.E.U16 desc[UR52][R4.64+0x200], R13 ;  /* 0x0002000d04002986 */ /* 0x0005e2000c101534 */
[----:B------:R-:W-:Y:S05]  /*f210*/  @!P3 BRA `(.L_x_289) ;  /* 0x000000000004b947 */ /* 0x000fea0003800000 */
[----:B------:R0:W5:Y:S02]  /*f220*/  LDG.E.LTC128B.U16 R12, desc[UR52][R10.64+0x202] ;  /* 0x000202340a0c7981 */ /* 0x000164000c1e1520 */
.L_x_289:
[----:B------:R-:W-:Y:S05]  /*f230*/  BSYNC B1 ;  /* 0x0000000000017941 */ /* 0x000fea0003800000 */
.L_x_288:
[----:B--2--5:R-:W-:Y:S01]  /*f240*/  IMAD.U32 R13, R12, 0x10000, RZ ;  /* 0x000100000c0d7824 */ /* 0x024fe200078e00ff */
[----:B------:R-:W-:Y:S01]  /*f250*/  ISETP.GT.AND P0, PT, R0, 0x8, P0 ;  /* 0x000000080000780c */ /* 0x000fe20000704270 */
[----:B------:R-:W-:Y:S02]  /*f260*/  BSSY B1, `(.L_x_290) ;  /* 0x0000007000017945 */ /* 0x000fe40003800000 */
[----:B------:R-:W-:-:S04]  /*f270*/  FMUL R14, R13, R16 ;  /* 0x000000100d0e7220 */ /* 0x000fc80000400000 */
[----:B------:R-:W-:-:S05]  /*f280*/  FFMA R14, R25, R2, R14 ;  /* 0x00000002190e7223 */ /* 0x000fca000000000e */
[----:B------:R-:W-:-:S05]  /*f290*/  F2FP.BF16.F32.PACK_AB R14, RZ, R14 ;  /* 0x0000000eff0e723e */ /* 0x000fca00000010ff */
[----:B------:R2:W-:Y:S01]  /*f2a0*/  @P3 STG.E.U16 desc[UR52][R4.64+0x202], R14 ;  /* 0x0002020e04003986 */ /* 0x0005e2000c101534 */
[----:B------:R-:W-:Y:S05]  /*f2b0*/  @!P0 BRA `(.L_x_291) ;  /* 0x0000000000048947 */ /* 0x000fea0003800000 */
[----:B------:R0:W5:Y:S02]  /*f2c0*/  LDG.E.LTC128B.U16 R12, desc[UR52][R8.64+0x200] ;  /* 0x00020034080c7981 */ /* 0x000164000c1e1520 */
.L_x_291:
[----:B------:R-:W-:Y:S05]  /*f2d0*/  BSYNC B1 ;  /* 0x0000000000017941 */ /* 0x000fea0003800000 */
.L_x_290:
[----:B-----5:R-:W-:Y:S01]  /*f2e0*/  IMAD.U32 R13, R12, 0x10000, RZ ;  /* 0x000100000c0d7824 */ /* 0x020fe200078e00ff */
        /* <DEDUP_REMOVED lines=8> */
.L_x_293:
[----:B------:R-:W-:Y:S05]  /*f370*/  BSYNC B1 ;  /* 0x0000000000017941 */ /* 0x000fea0003800000 */
.L_x_292:
[----:B0----5:R-:W-:Y:S01]  /*f380*/  SHF.L.U32 R13, R12, 0x10, RZ ;  /* 0x000000100c0d7819 */ /* 0x021fe200000006ff */
[----:B------:R-:W-:Y:S01]  /*f390*/  BSSY B1, `(.L_x_294) ;  /* 0x0000009000017945 */ /* 0x000fe20003800000 */
[----:B------:R-:W-:-:S03]  /*f3a0*/  ISETP.GT.AND P0, PT, R3, 0x108, PT ;  /* 0x000001080300780c */ /* 0x000fc60003f04270 */
[----:B--2---:R-:W-:Y:S01]  /*f3b0*/  FMUL R14, R13, R16 ;  /* 0x000000100d0e7220 */ /* 0x004fe20000400000 */
[----:B------:R-:W-:-:S03]  /*f3c0*/  ISETP.GT.AND P2, PT, R0, RZ, P0 ;  /* 0x000000ff0000720c */ /* 0x000fc60000744270 */
[----:B------:R-:W-:-:S05]  /*f3d0*/  FFMA R14, R27, R2, R14 ;  /* 0x000000021b0e7223 */ /* 0x000fca000000000e */
[----:B------:R-:W-:-:S05]  /*f3e0*/  F2FP.BF16.F32.PACK_AB R14, RZ, R14 ;  /* 0x0000000eff0e723e */ /* 0x000fca00000010ff */
[----:B------:R0:W-:Y:S01]  /*f3f0*/  @P1 STG.E.U16 desc[UR52][R6.64+0x202], R14 ;  /* 0x0002020e06001986 */ /* 0x0001e2000c101534 */
[----:B------:R-:W-:Y:S05]  /*f400*/  @!P2 BRA `(.L_x_295) ;  /* 0x000000000004a947 */ /* 0x000fea0003800000 */
[----:B------:R2:W5:Y:S02]  /*f410*/  LDG.E.LTC128B.U16 R12, desc[UR52][R10.64+0x210] ;  /* 0x000210340a0c7981 */ /* 0x000564000c1e1520 */
.L_x_295:
[----:B------:R-:W-:Y:S05]  /*f420*/  BSYNC B1 ;  /* 0x0000000000017941 */ /* 0x000fea0003800000 */
.L_x_294:
[----:B-----5:R-:W-:Y:S01]  /*f430*/  IMAD.U32 R13, R12, 0x10000, RZ ;  /* 0x000100000c0d7824 */ /* 0x020fe200078e00ff */
        /* <DEDUP_REMOVED lines=9> */
.L_x_297:
[----:B------:R-:W-:Y:S05]  /*f4d0*/  BSYNC B1 ;  /* 0x0000000000017941 */ /* 0x000fea0003800000 */
.L_x_296:
[----:B0----5:R-:W-:Y:S01]  /*f4e0*/  IMAD.U32 R13, R12, 0x10000, RZ ;  /* 0x000100000c0d7824 */ /* 0x021fe200078e00ff */
        /* <DEDUP_REMOVED lines=8> */
.L_x_299:
[----:B------:R-:W-:Y:S05]  /*f570*/  BSYNC B1 ;  /* 0x0000000000017941 */ /* 0x000fea0003800000 */
.L_x_298:
        /* <DEDUP_REMOVED lines=9> */
.L_x_301:
[----:B------:R-:W-:Y:S05]  /*f610*/  BSYNC B1 ;  /* 0x0000000000017941 */ /* 0x000fea0003800000 */
.L_x_300:
[----:B0----5:R-:W-:Y:S01]  /*f620*/  IMAD.U32 R13, R12, 0x10000, RZ ;  /* 0x000100000c0d7824 */ /* 0x021fe200078e00ff */
        /* <DEDUP_REMOVED lines=9> */
.L_x_303:
[----:B------:R-:W-:Y:S05]  /*f6c0*/  BSYNC B1 ;  /* 0x0000000000017941 */ /* 0x000fea0003800000 */
.L_x_302:
        /* <DEDUP_REMOVED lines=10> */
.L_x_305:
[----:B------:R-:W-:Y:S05]  /*f770*/  BSYNC B1 ;  /* 0x0000000000017941 */ /* 0x000fea0003800000 */
.L_x_304:
[----:B0----5:R-:W-:Y:S01]  /*f780*/  SHF.L.U32 R13, R12, 0x10, RZ ;  /* 0x000000100c0d7819 */ /* 0x021fe200000006ff */
[----:B------:R-:W-:Y:S01]  /*f790*/  BSSY B1, `(.L_x_306) ;  /* 0x0000008000017945 */ /* 0x000fe20003800000 */
[----:B------:R-:W-:-:S03]  /*f7a0*/  ISETP.GT.AND P0, PT, R0, 0x8, P0 ;  /* 0x000000080000780c */ /* 0x000fc60000704270 */
[----:B------:R-:W-:-:S04]  /*f7b0*/  FMUL R14, R13, R16 ;  /* 0x000000100d0e7220 */ /* 0x000fc80000400000 */
[----:B------:R-:W-:-:S05]  /*f7c0*/  FFMA R14, R33, R2, R14 ;  /* 0x00000002210e7223 */ /* 0x000fca000000000e */
[----:B------:R-:W-:-:S05]  /*f7d0*/  F2FP.BF16.F32.PACK_AB R14, RZ, R14 ;  /* 0x0000000eff0e723e */ /* 0x000fca00000010ff */
[----:B------:R0:W-:Y:S01]  /*f7e0*/  @P3 STG.E.U16 desc[UR52][R4.64+0x222], R14 ;  /* 0x0002220e04003986 */ /* 0x0001e2000c101534 */
[----:B------:R-:W-:Y:S05]  /*f7f0*/  @!P0 BRA `(.L_x_307) ;  /* 0x0000000000048947 */ /* 0x000fea0003800000 */
[----:B------:R0:W5:Y:S02]  /*f800*/  LDG.E.LTC128B.U16 R12, desc[UR52][R8.64+0x220] ;  /* 0x00022034080c7981 */ /* 0x000164000c1e1520 */
.L_x_307:
[----:B------:R-:W-:Y:S05]  /*f810*/  BSYNC B1 ;  /* 0x0000000000017941 */ /* 0x000fea0003800000 */
.L_x_306:
        /* <DEDUP_REMOVED lines=9> */
.L_x_309:
[----:B------:R-:W-:Y:S05]  /*f8b0*/  BSYNC B1 ;  /* 0x0000000000017941 */ /* 0x000fea0003800000 */
.L_x_308:
        /* <DEDUP_REMOVED lines=10> */
.L_x_311:
[----:B------:R-:W-:Y:S05]  /*f960*/  BSYNC B1 ;  /* 0x0000000000017941 */ /* 0x000fea0003800000 */
.L_x_310:
        /* <DEDUP_REMOVED lines=10> */
.L_x_313:
[----:B------:R-:W-:Y:S05]  /*fa10*/  BSYNC B1 ;  /* 0x0000000000017941 */ /* 0x000fea0003800000 */
.L_x_312:
        /* <DEDUP_REMOVED lines=9> */
.L_x_315:
[----:B------:R-:W-:Y:S05]  /*fab0*/  BSYNC B1 ;  /* 0x0000000000017941 */ /* 0x000fea0003800000 */
.L_x_314:
        /* <DEDUP_REMOVED lines=9> */
.L_x_317:
[----:B------:R-:W-:Y:S05]  /*fb50*/  BSYNC B1 ;  /* 0x0000000000017941 */ /* 0x000fea0003800000 */
.L_x_316:
[----:B0----5:R-:W-:Y:S01]  /*fb60*/  SHF.L.U32 R13, R12, 0x10, RZ ;  /* 0x000000100c0d7819 */ /* 0x021fe200000006ff */
[----:B------:R-:W-:Y:S01]  /*fb70*/  BSSY B1, `(.L_x_318) ;  /* 0x0000009000017945 */ /* 0x000fe20003800000 */
[----:B------:R-:W-:-:S03]  /*fb80*/  ISETP.GT.AND P0, PT, R3, 0x120, PT ;  /* 0x000001200300780c */ /* 0x000fc60003f04270 */
[----:B------:R-:W-:Y:S01]  /*fb90*/  FMUL R14, R13, R16 ;  /* 0x000000100d0e7220 */ /* 0x000fe20000400000 */
[----:B------:R-:W-:-:S03]  /*fba0*/  ISETP.GT.AND P2, PT, R0, RZ, P0 ;  /* 0x000000ff0000720c */ /* 0x000fc60000744270 */
[----:B------:R-:W-:-:S05]  /*fbb0*/  FFMA R14, R39, R2, R14 ;  /* 0x00000002270e7223 */ /* 0x000fca000000000e */
[----:B------:R-:W-:-:S05]  /*fbc0*/  F2FP.BF16.F32.PACK_AB R14, RZ, R14 ;  /* 0x0000000eff0e723e */ /* 0x000fca00000010ff */
[----:B------:R0:W-:Y:S01]  /*fbd0*/  @P1 STG.E.U16 desc[UR52][R6.64+0x232], R14 ;  /* 0x0002320e06001986 */ /* 0x0001e2000c101534 */
[----:B------:R-:W-:Y:S05]  /*fbe0*/  @!P2 BRA `(.L_x_319) ;  /* 0x000000000004a947 */ /* 0x000fea0003800000 */
[----:B------:R0:W5:Y:S02]  /*fbf0*/  LDG.E.LTC128B.U16 R12, desc[UR52][R10.64+0x240] ;  /* 0x000240340a0c7981 */ /* 0x000164000c1e1520 */
.L_x_319:
[----:B------:R-:W-:Y:S05]  /*fc00*/  BSYNC B1 ;  /* 0x0000000000017941 */ /* 0x000fea0003800000 */
.L_x_318:
        /* <DEDUP_REMOVED lines=10> */
.L_x_321:
[----:B------:R-:W-:Y:S05]  /*fcb0*/  BSYNC B1 ;  /* 0x0000000000017941 */ /* 0x000fea0003800000 */
.L_x_320:
        /* <DEDUP_REMOVED lines=9> */
.L_x_323:
[----:B------:R-:W-:Y:S05]  /*fd50*/  BSYNC B1 ;  /* 0x0000000000017941 */ /* 0x000fea0003800000 */
.L_x_322:
        /* <DEDUP_REMOVED lines=9> */
.L_x_325:
[----:B------:R-:W-:Y:S05]  /*fdf0*/  BSYNC B1 ;  /* 0x0000000000017941 */ /* 0x000fea0003800000 */
.L_x_324:
        /* <DEDUP_REMOVED lines=10> */
.L_x_327:
[----:B------:R-:W-:Y:S05]  /*fea0*/  BSYNC B1 ;  /* 0x0000000000017941 */ /* 0x000fea0003800000 */
.L_x_326:
        /* <DEDUP_REMOVED lines=10> */
.L_x_329:
[----:B------:R-:W-:Y:S05]  /*ff50*/  BSYNC B1 ;  /* 0x0000000000017941 */ /* 0x000fea0003800000 */
.L_x_328:
        /* <DEDUP_REMOVED lines=9> */
.L_x_331:
[----:B------:R-:W-:Y:S05]  /*fff0*/  BSYNC B1 ;  /* 0x0000000000017941 */ /* 0x000fea0003800000 */
.L_x_330:
        /* <DEDUP_REMOVED lines=9> */
.L_x_333:
[----:B------:R-:W-:Y:S05]  /*10090*/  BSYNC B1 ;  /* 0x0000000000017941 */ /* 0x000fea0003800000 */
.L_x_332:
        /* <DEDUP_REMOVED lines=10> */
.L_x_335:
[----:B------:R-:W-:Y:S05]  /*10140*/  BSYNC B1 ;  /* 0x0000000000017941 */ /* 0x000fea0003800000 */
.L_x_334:
        /* <DEDUP_REMOVED lines=10> */
.L_x_337:
[----:B------:R-:W-:Y:S05]  /*101f0*/  BSYNC B1 ;  /* 0x0000000000017941 */ /* 0x000fea0003800000 */
.L_x_336:
        /* <DEDUP_REMOVED lines=9> */
.L_x_339:
[----:B------:R-:W-:Y:S05]  /*10290*/  BSYNC B1 ;  /* 0x0000000000017941 */ /* 0x000fea0003800000 */
.L_x_338:
        /* <DEDUP_REMOVED lines=9> */
.L_x_341:
[----:B------:R-:W-:Y:S05]  /*10330*/  BSYNC B1 ;  /* 0x0000000000017941 */ /* 0x000fea0003800000 */
.L_x_340:
        /* <DEDUP_REMOVED lines=10> */
.L_x_343:
[----:B------:R-:W-:Y:S05]  /*103e0*/  BSYNC B1 ;  /* 0x0000000000017941 */ /* 0x000fea0003800000 */
.L_x_342:
        /* <DEDUP_REMOVED lines=10> */
.L_x_345:
[----:B------:R-:W-:Y:S05]  /*10490*/  BSYNC B1 ;  /* 0x0000000000017941 */ /* 0x000fea0003800000 */
.L_x_344:
        /* <DEDUP_REMOVED lines=9> */
.L_x_347:
[----:B------:R-:W-:Y:S05]  /*10530*/  BSYNC B1 ;  /* 0x0000000000017941 */ /* 0x000fea0003800000 */
.L_x_346:
        /* <DEDUP_REMOVED lines=9> */
.L_x_349:
[----:B------:R-:W-:Y:S05]  /*105d0*/  BSYNC B1 ;  /* 0x0000000000017941 */ /* 0x000fea0003800000 */
.L_x_348:
        /* <DEDUP_REMOVED lines=10> */
.L_x_351:
[----:B------:R-:W-:Y:S05]  /*10680*/  BSYNC B1 ;  /* 0x0000000000017941 */ /* 0x000fea0003800000 */
.L_x_350:
        /* <DEDUP_REMOVED lines=10> */
.L_x_353:
[----:B------:R-:W-:Y:S05]  /*10730*/  BSYNC B1 ;  /* 0x0000000000017941 */ /* 0x000fea0003800000 */
.L_x_352:
        /* <DEDUP_REMOVED lines=9> */
.L_x_355:
[----:B------:R-:W-:Y:S05]  /*107d0*/  BSYNC B1 ;  /* 0x0000000000017941 */ /* 0x000fea0003800000 */
.L_x_354:
        /* <DEDUP_REMOVED lines=9> */
.L_x_357:
[----:B------:R-:W-:Y:S05]  /*10870*/  BSYNC B1 ;  /* 0x0000000000017941 */ /* 0x000fea0003800000 */
.L_x_356:
        /* <DEDUP_REMOVED lines=10> */
.L_x_359:
[----:B------:R-:W-:Y:S05]  /*10920*/  BSYNC B1 ;  /* 0x0000000000017941 */ /* 0x000fea0003800000 */
.L_x_358:
        /* <DEDUP_REMOVED lines=10> */
.L_x_361:
[----:B------:R-:W-:Y:S05]  /*109d0*/  BSYNC B1 ;  /* 0x0000000000017941 */ /* 0x000fea0003800000 */
.L_x_360:
        /* <DEDUP_REMOVED lines=9> */
.L_x_363:
[----:B------:R-:W-:Y:S05]  /*10a70*/  BSYNC B1 ;  /* 0x0000000000017941 */ /* 0x000fea0003800000 */
.L_x_362:
        /* <DEDUP_REMOVED lines=9> */
.L_x_365:
[----:B------:R-:W-:Y:S05]  /*10b10*/  BSYNC B1 ;  /* 0x0000000000017941 */ /* 0x000fea0003800000 */
.L_x_364:
        /* <DEDUP_REMOVED lines=10> */
.L_x_367:
[----:B------:R-:W-:Y:S05]  /*10bc0*/  BSYNC B1 ;  /* 0x0000000000017941 */ /* 0x000fea0003800000 */
.L_x_366:
        /* <DEDUP_REMOVED lines=10> */
.L_x_369:
[----:B------:R-:W-:Y:S05]  /*10c70*/  BSYNC B1 ;  /* 0x0000000000017941 */ /* 0x000fea0003800000 */
.L_x_368:
        /* <DEDUP_REMOVED lines=9> */
.L_x_371:
[----:B------:R-:W-:Y:S05]  /*10d10*/  BSYNC B1 ;  /* 0x0000000000017941 */ /* 0x000fea0003800000 */
.L_x_370:
        /* <DEDUP_REMOVED lines=9> */
.L_x_373:
[----:B------:R-:W-:Y:S05]  /*10db0*/  BSYNC B1 ;  /* 0x0000000000017941 */ /* 0x000fea0003800000 */
.L_x_372:
        /* <DEDUP_REMOVED lines=10> */
.L_x_375:
[----:B------:R-:W-:Y:S05]  /*10e60*/  BSYNC B1 ;  /* 0x0000000000017941 */ /* 0x000fea0003800000 */
.L_x_374:
        /* <DEDUP_REMOVED lines=10> */
.L_x_377:
[----:B------:R-:W-:Y:S05]  /*10f10*/  BSYNC B1 ;  /* 0x0000000000017941 */ /* 0x000fea0003800000 */
.L_x_376:
        /* <DEDUP_REMOVED lines=9> */
.L_x_379:
[----:B------:R-:W-:Y:S05]  /*10fb0*/  BSYNC B1 ;  /* 0x0000000000017941 */ /* 0x000fea0003800000 */
.L_x_378:
        /* <DEDUP_REMOVED lines=9> */
.L_x_381:
[----:B------:R-:W-:Y:S05]  /*11050*/  BSYNC B1 ;  /* 0x0000000000017941 */ /* 0x000fea0003800000 */
.L_x_380:
        /* <DEDUP_REMOVED lines=10> */
.L_x_383:
[----:B------:R-:W-:Y:S05]  /*11100*/  BSYNC B1 ;  /* 0x0000000000017941 */ /* 0x000fea0003800000 */
.L_x_382:
        /* <DEDUP_REMOVED lines=10> */
.L_x_385:
[----:B------:R-:W-:Y:S05]  /*111b0*/  BSYNC B1 ;  /* 0x0000000000017941 */ /* 0x000fea0003800000 */
.L_x_384:
        /* <DEDUP_REMOVED lines=9> */
.L_x_387:
[----:B------:R-:W-:Y:S05]  /*11250*/  BSYNC B1 ;  /* 0x0000000000017941 */ /* 0x000fea0003800000 */
.L_x_386:
        /* <DEDUP_REMOVED lines=9> */
.L_x_389:
[----:B------:R-:W-:Y:S05]  /*112f0*/  BSYNC B1 ;  /* 0x0000000000017941 */ /* 0x000fea0003800000 */
.L_x_388:
        /* <DEDUP_REMOVED lines=10> */
.L_x_391:
[----:B------:R-:W-:Y:S05]  /*113a0*/  BSYNC B1 ;  /* 0x0000000000017941 */ /* 0x000fea0003800000 */
.L_x_390:
        /* <DEDUP_REMOVED lines=10> */
.L_x_393:
[----:B------:R-:W-:Y:S05]  /*11450*/  BSYNC B1 ;  /* 0x0000000000017941 */ /* 0x000fea0003800000 */
.L_x_392:
        /* <DEDUP_REMOVED lines=9> */
.L_x_395:
[----:B------:R-:W-:Y:S05]  /*114f0*/  BSYNC B1 ;  /* 0x0000000000017941 */ /* 0x000fea0003800000 */
.L_x_394:
        /* <DEDUP_REMOVED lines=9> */
.L_x_397:
[----:B------:R-:W-:Y:S05]  /*11590*/  BSYNC B1 ;  /* 0x0000000000017941 */ /* 0x000fea0003800000 */
.L_x_396:
        /* <DEDUP_REMOVED lines=10> */
.L_x_399:
[----:B------:R-:W-:Y:S05]  /*11640*/  BSYNC B1 ;  /* 0x0000000000017941 */ /* 0x000fea0003800000 */
.L_x_398:
        /* <DEDUP_REMOVED lines=10> */
.L_x_401:
[----:B------:R-:W-:Y:S05]  /*116f0*/  BSYNC B1 ;  /* 0x0000000000017941 */ /* 0x000fea0003800000 */
.L_x_400:
        /* <DEDUP_REMOVED lines=9> */
.L_x_403:
[----:B------:R-:W-:Y:S05]  /*11790*/  BSYNC B1 ;  /* 0x0000000000017941 */ /* 0x000fea0003800000 */
.L_x_402:
        /* <DEDUP_REMOVED lines=9> */
.L_x_405:
[----:B------:R-:W-:Y:S05]  /*11830*/  BSYNC B1 ;  /* 0x0000000000017941 */ /* 0x000fea0003800000 */
.L_x_404:
        /* <DEDUP_REMOVED lines=10> */
.L_x_407:
[----:B------:R-:W-:Y:S05]  /*118e0*/  BSYNC B1 ;  /* 0x0000000000017941 */ /* 0x000fea0003800000 */
.L_x_406:
        /* <DEDUP_REMOVED lines=10> */
.L_x_409:
[----:B------:R-:W-:Y:S05]  /*11990*/  BSYNC B1 ;  /* 0x0000000000017941 */ /* 0x000fea0003800000 */
.L_x_408:
        /* <DEDUP_REMOVED lines=9> */
.L_x_411:
[----:B------:R-:W-:Y:S05]  /*11a30*/  BSYNC B1 ;  /* 0x0000000000017941 */ /* 0x000fea0003800000 */
.L_x_410:
        /* <DEDUP_REMOVED lines=9> */
.L_x_413:
[----:B------:R-:W-:Y:S05]  /*11ad0*/  BSYNC B1 ;  /* 0x0000000000017941 */ /* 0x000fea0003800000 */
.L_x_412:
        /* <DEDUP_REMOVED lines=10> */
.L_x_415:
[----:B------:R-:W-:Y:S05]  /*11b80*/  BSYNC B1 ;  /* 0x0000000000017941 */ /* 0x000fea0003800000 */
.L_x_414:
        /* <DEDUP_REMOVED lines=10> */
.L_x_417:
[----:B------:R-:W-:Y:S05]  /*11c30*/  BSYNC B1 ;  /* 0x0000000000017941 */ /* 0x000fea0003800000 */
.L_x_416:
        /* <DEDUP_REMOVED lines=9> */
.L_x_419:
[----:B------:R-:W-:Y:S05]  /*11cd0*/  BSYNC B1 ;  /* 0x0000000000017941 */ /* 0x000fea0003800000 */
.L_x_418:
        /* <DEDUP_REMOVED lines=9> */
.L_x_421:
[----:B------:R-:W-:Y:S05]  /*11d70*/  BSYNC B1 ;  /* 0x0000000000017941 */ /* 0x000fea0003800000 */
.L_x_420:
        /* <DEDUP_REMOVED lines=10> */
.L_x_423:
[----:B------:R-:W-:Y:S05]  /*11e20*/  BSYNC B1 ;  /* 0x0000000000017941 */ /* 0x000fea0003800000 */
.L_x_422:
        /* <DEDUP_REMOVED lines=10> */
.L_x_425:
[----:B------:R-:W-:Y:S05]  /*11ed0*/  BSYNC B1 ;  /* 0x0000000000017941 */ /* 0x000fea0003800000 */
.L_x_424:
        /* <DEDUP_REMOVED lines=9> */
.L_x_427:
[----:B------:R-:W-:Y:S05]  /*11f70*/  BSYNC B1 ;  /* 0x0000000000017941 */ /* 0x000fea0003800000 */
.L_x_426:
        /* <DEDUP_REMOVED lines=9> */
.L_x_429:
[----:B------:R-:W-:Y:S05]  /*12010*/  BSYNC B1 ;  /* 0x0000000000017941 */ /* 0x000fea0003800000 */
.L_x_428:
        /* <DEDUP_REMOVED lines=10> */
.L_x_431:
[----:B------:R-:W-:Y:S05]  /*120c0*/  BSYNC B1 ;  /* 0x0000000000017941 */ /* 0x000fea0003800000 */
.L_x_430:
        /* <DEDUP_REMOVED lines=10> */
.L_x_433:
[----:B------:R-:W-:Y:S05]  /*12170*/  BSYNC B1 ;  /* 0x0000000000017941 */ /* 0x000fea0003800000 */
.L_x_432:
        /* <DEDUP_REMOVED lines=9> */
.L_x_435:
[----:B------:R-:W-:Y:S05]  /*12210*/  BSYNC B1 ;  /* 0x0000000000017941 */ /* 0x000fea0003800000 */
.L_x_434:
        /* <DEDUP_REMOVED lines=9> */
.L_x_437:
[----:B------:R-:W-:Y:S05]  /*122b0*/  BSYNC B1 ;  /* 0x0000000000017941 */ /* 0x000fea0003800000 */
.L_x_436:
        /* <DEDUP_REMOVED lines=10> */
.L_x_439:
[----:B------:R-:W-:Y:S05]  /*12360*/  BSYNC B1 ;  /* 0x0000000000017941 */ /* 0x000fea0003800000 */
.L_x_438:
        /* <DEDUP_REMOVED lines=10> */
.L_x_441:
[----:B------:R-:W-:Y:S05]  /*12410*/  BSYNC B1 ;  /* 0x0000000000017941 */ /* 0x000fea0003800000 */
.L_x_440:
        /* <DEDUP_REMOVED lines=9> */
.L_x_443:
[----:B------:R-:W-:Y:S05]  /*124b0*/  BSYNC B1 ;  /* 0x0000000000017941 */ /* 0x000fea0003800000 */
.L_x_442:
        /* <DEDUP_REMOVED lines=9> */
.L_x_445:
[----:B------:R-:W-:Y:S05]  /*12550*/  BSYNC B1 ;  /* 0x0000000000017941 */ /* 0x000fea0003800000 */
.L_x_444:
        /* <DEDUP_REMOVED lines=10> */
.L_x_447:
[----:B------:R-:W-:Y:S05]  /*12600*/  BSYNC B1 ;  /* 0x0000000000017941 */ /* 0x000fea0003800000 */
.L_x_446:
        /* <DEDUP_REMOVED lines=10> */
.L_x_449:
[----:B------:R-:W-:Y:S05]  /*126b0*/  BSYNC B1 ;  /* 0x0000000000017941 */ /* 0x000fea0003800000 */
.L_x_448:
        /* <DEDUP_REMOVED lines=9> */
.L_x_451:
[----:B------:R-:W-:Y:S05]  /*12750*/  BSYNC B1 ;  /* 0x0000000000017941 */ /* 0x000fea0003800000 */
.L_x_450:
        /* <DEDUP_REMOVED lines=9> */
.L_x_453:
[----:B------:R-:W-:Y:S05]  /*127f0*/  BSYNC B1 ;  /* 0x0000000000017941 */ /* 0x000fea0003800000 */
.L_x_452:
        /* <DEDUP_REMOVED lines=10> */
.L_x_455:
[----:B------:R-:W-:Y:S05]  /*128a0*/  BSYNC B1 ;  /* 0x0000000000017941 */ /* 0x000fea0003800000 */
.L_x_454:
        /* <DEDUP_REMOVED lines=10> */
.L_x_457:
[----:B------:R-:W-:Y:S05]  /*12950*/  BSYNC B1 ;  /* 0x0000000000017941 */ /* 0x000fea0003800000 */
.L_x_456:
        /* <DEDUP_REMOVED lines=9> */
.L_x_459:
[----:B------:R-:W-:Y:S05]  /*129f0*/  BSYNC B1 ;  /* 0x0000000000017941 */ /* 0x000fea0003800000 */
.L_x_458:
        /* <DEDUP_REMOVED lines=9> */
.L_x_461:
[----:B------:R-:W-:Y:S05]  /*12a90*/  BSYNC B1 ;  /* 0x0000000000017941 */ /* 0x000fea0003800000 */
.L_x_460:
        /* <DEDUP_REMOVED lines=10> */
.L_x_463:
[----:B------:R-:W-:Y:S05]  /*12b40*/  BSYNC B1 ;  /* 0x0000000000017941 */ /* 0x000fea0003800000 */
.L_x_462:
        /* <DEDUP_REMOVED lines=10> */
.L_x_465:
[----:B------:R-:W-:Y:S05]  /*12bf0*/  BSYNC B1 ;  /* 0x0000000000017941 */ /* 0x000fea0003800000 */
.L_x_464:
        /* <DEDUP_REMOVED lines=9> */
.L_x_467:
[----:B------:R-:W-:Y:S05]  /*12c90*/  BSYNC B1 ;  /* 0x0000000000017941 */ /* 0x000fea0003800000 */
.L_x_466:
        /* <DEDUP_REMOVED lines=9> */
.L_x_469:
[----:B------:R-:W-:Y:S05]  /*12d30*/  BSYNC B1 ;  /* 0x0000000000017941 */ /* 0x000fea0003800000 */
.L_x_468:
        /* <DEDUP_REMOVED lines=10> */
.L_x_471:
[----:B------:R-:W-:Y:S05]  /*12de0*/  BSYNC B1 ;  /* 0x0000000000017941 */ /* 0x000fea0003800000 */
.L_x_470:
        /* <DEDUP_REMOVED lines=10> */
.L_x_473:
[----:B------:R-:W-:Y:S05]  /*12e90*/  BSYNC B1 ;  /* 0x0000000000017941 */ /* 0x000fea0003800000 */
.L_x_472:
        /* <DEDUP_REMOVED lines=9> */
.L_x_475:
[----:B------:R-:W-:Y:S05]  /*12f30*/  BSYNC B1 ;  /* 0x0000000000017941 */ /* 0x000fea0003800000 */
.L_x_474:
        /* <DEDUP_REMOVED lines=9> */
.L_x_477:
[----:B------:R-:W-:Y:S05]  /*12fd0*/  BSYNC B1 ;  /* 0x0000000000017941 */ /* 0x000fea0003800000 */
.L_x_476:
        /* <DEDUP_REMOVED lines=10> */
.L_x_479:
[----:B------:R-:W-:Y:S05]  /*13080*/  BSYNC B1 ;  /* 0x0000000000017941 */ /* 0x000fea0003800000 */
.L_x_478:
        /* <DEDUP_REMOVED lines=10> */
.L_x_481:
[----:B------:R-:W-:Y:S05]  /*13130*/  BSYNC B1 ;  /* 0x0000000000017941 */ /* 0x000fea0003800000 */
.L_x_480:
        /* <DEDUP_REMOVED lines=9> */
.L_x_483:
[----:B------:R-:W-:Y:S05]  /*131d0*/  BSYNC B1 ;  /* 0x0000000000017941 */ /* 0x000fea0003800000 */
.L_x_482:
        /* <DEDUP_REMOVED lines=9> */
.L_x_485:
[----:B------:R-:W-:Y:S05]  /*13270*/  BSYNC B1 ;  /* 0x0000000000017941 */ /* 0x000fea0003800000 */
.L_x_484:
        /* <DEDUP_REMOVED lines=10> */
.L_x_487:
[----:B------:R-:W-:Y:S05]  /*13320*/  BSYNC B1 ;  /* 0x0000000000017941 */ /* 0x000fea0003800000 */
.L_x_486:
        /* <DEDUP_REMOVED lines=10> */
.L_x_489:
[----:B------:R-:W-:Y:S05]  /*133d0*/  BSYNC B1 ;  /* 0x0000000000017941 */ /* 0x000fea0003800000 */
.L_x_488:
        /* <DEDUP_REMOVED lines=9> */
.L_x_491:
[----:B------:R-:W-:Y:S05]  /*13470*/  BSYNC B1 ;  /* 0x0000000000017941 */ /* 0x000fea0003800000 */
.L_x_490:
        /* <DEDUP_REMOVED lines=9> */
.L_x_493:
[----:B------:R-:W-:Y:S05]  /*13510*/  BSYNC B1 ;  /* 0x0000000000017941 */ /* 0x000fea0003800000 */
.L_x_492:
        /* <DEDUP_REMOVED lines=10> */
.L_x_495:
[----:B------:R-:W-:Y:S05]  /*135c0*/  BSYNC B1 ;  /* 0x0000000000017941 */ /* 0x000fea0003800000 */
.L_x_494:
        /* <DEDUP_REMOVED lines=10> */
.L_x_497:
[----:B------:R-:W-:Y:S05]  /*13670*/  BSYNC B1 ;  /* 0x0000000000017941 */ /* 0x000fea0003800000 */
.L_x_496:
        /* <DEDUP_REMOVED lines=9> */
.L_x_499:
[----:B------:R-:W-:Y:S05]  /*13710*/  BSYNC B1 ;  /* 0x0000000000017941 */ /* 0x000fea0003800000 */
.L_x_498:
        /* <DEDUP_REMOVED lines=9> */
.L_x_501:
[----:B------:R-:W-:Y:S05]  /*137b0*/  BSYNC B1 ;  /* 0x0000000000017941 */ /* 0x000fea0003800000 */
.L_x_500:
        /* <DEDUP_REMOVED lines=10> */
.L_x_503:
[----:B------:R-:W-:Y:S05]  /*13860*/  BSYNC B1 ;  /* 0x0000000000017941 */ /* 0x000fea0003800000 */
.L_x_502:
        /* <DEDUP_REMOVED lines=10> */
.L_x_505:
[----:B------:R-:W-:Y:S05]  /*13910*/  BSYNC B1 ;  /* 0x0000000000017941 */ /* 0x000fea0003800000 */
.L_x_504:
        /* <DEDUP_REMOVED lines=9> */
.L_x_507:
[----:B------:R-:W-:Y:S05]  /*139b0*/  BSYNC B1 ;  /* 0x0000000000017941 */ /* 0x000fea0003800000 */
.L_x_506:
        /* <DEDUP_REMOVED lines=9> */
.L_x_509:
[----:B------:R-:W-:Y:S05]  /*13a50*/  BSYNC B1 ;  /* 0x0000000000017941 */ /* 0x000fea0003800000 */
.L_x_508:
        /* <DEDUP_REMOVED lines=10> */
.L_x_511:
[----:B------:R-:W-:Y:S05]  /*13b00*/  BSYNC B1 ;  /* 0x0000000000017941 */ /* 0x000fea0003800000 */
.L_x_510:
        /* <DEDUP_REMOVED lines=10> */
.L_x_513:
[----:B------:R-:W-:Y:S05]  /*13bb0*/  BSYNC B1 ;  /* 0x0000000000017941 */ /* 0x000fea0003800000 */
.L_x_512:
        /* <DEDUP_REMOVED lines=9> */
.L_x_515:
[----:B------:R-:W-:Y:S05]  /*13c50*/  BSYNC B1 ;  /* 0x0000000000017941 */ /* 0x000fea0003800000 */
.L_x_514:
        /* <DEDUP_REMOVED lines=9> */
.L_x_517:
[----:B------:R-:W-:Y:S05]  /*13cf0*/  BSYNC B1 ;  /* 0x0000000000017941 */ /* 0x000fea0003800000 */
.L_x_516:
        /* <DEDUP_REMOVED lines=10> */
.L_x_519:
[----:B------:R-:W-:Y:S05]  /*13da0*/  BSYNC B1 ;  /* 0x0000000000017941 */ /* 0x000fea0003800000 */
.L_x_518:
        /* <DEDUP_REMOVED lines=10> */
.L_x_521:
[----:B------:R-:W-:Y:S05]  /*13e50*/  BSYNC B1 ;  /* 0x0000000000017941 */ /* 0x000fea0003800000 */
.L_x_520:
        /* <DEDUP_REMOVED lines=9> */
.L_x_523:
[----:B------:R-:W-:Y:S05]  /*13ef0*/  BSYNC B1 ;  /* 0x0000000000017941 */ /* 0x000fea0003800000 */
.L_x_522:
        /* <DEDUP_REMOVED lines=9> */
.L_x_525:
[----:B------:R-:W-:Y:S05]  /*13f90*/  BSYNC B1 ;  /* 0x0000000000017941 */ /* 0x000fea0003800000 */
.L_x_524:
        /* <DEDUP_REMOVED lines=10> */
.L_x_527:
[----:B------:R-:W-:Y:S05]  /*14040*/  BSYNC B1 ;  /* 0x0000000000017941 */ /* 0x000fea0003800000 */
.L_x_526:
        /* <DEDUP_REMOVED lines=10> */
.L_x_529:
[----:B------:R-:W-:Y:S05]  /*140f0*/  BSYNC B1 ;  /* 0x0000000000017941 */ /* 0x000fea0003800000 */
.L_x_528:
        /* <DEDUP_REMOVED lines=9> */
.L_x_531:
[----:B------:R-:W-:Y:S05]  /*14190*/  BSYNC B1 ;  /* 0x0000000000017941 */ /* 0x000fea0003800000 */
.L_x_530:
        /* <DEDUP_REMOVED lines=9> */
.L_x_533:
[----:B------:R-:W-:Y:S05]  /*14230*/  BSYNC B1 ;  /* 0x0000000000017941 */ /* 0x000fea0003800000 */
.L_x_532:
        /* <DEDUP_REMOVED lines=10> */
.L_x_535:
[----:B------:R-:W-:Y:S05]  /*142e0*/  BSYNC B1 ;  /* 0x0000000000017941 */ /* 0x000fea0003800000 */
.L_x_534:
        /* <DEDUP_REMOVED lines=10> */
.L_x_537:
[----:B------:R-:W-:Y:S05]  /*14390*/  BSYNC B1 ;  /* 0x0000000000017941 */ /* 0x000fea0003800000 */
.L_x_536:
[----:B-----5:R-:W-:Y:S01]  /*143a0*/  IMAD.U32 R3, R12, 0x10000, RZ ;  /* 0x000100000c037824 */ /* 0x020fe200078e00ff */
[----:B------:R-:W-:Y:S01]  /*143b0*/  ISETP.GT.AND P0, PT, R0, 0x8, P0 ;  /* 0x000000080000780c */ /* 0x000fe20000704270 */
[----:B------:R-:W-:Y:S02]  /*143c0*/  BSSY B1, `(.L_x_538) ;  /* 0x0000007000017945 */ /* 0x000fe40003800000 */
[----:B0123--:R-:W-:-:S04]  /*143d0*/  FMUL R10, R3, R16 ;  /* 0x00000010030a7220 */ /* 0x00ffc80000400000 */
[----:B------:R-:W-:-:S05]  /*143e0*/  FFMA R10, R149, R2, R10 ;  /* 0x00000002950a7223 */ /* 0x000fca000000000a */
[----:B------:R-:W-:-:S05]  /*143f0*/  F2FP.BF16.F32.PACK_AB R10, RZ, R10 ;  /* 0x0000000aff0a723e */ /* 0x000fca00000010ff */
[----:B------:R0:W-:Y:S01]  /*14400*/  @P3 STG.E.U16 desc[UR52][R4.64+0x3f2], R10 ;  /* 0x0003f20a04003986 */ /* 0x0001e2000c101534 */
[----:B------:R-:W-:Y:S05]  /*14410*/  @!P0 BRA `(.L_x_539) ;  /* 0x0000000000048947 */ /* 0x000fea0003800000 */
[----:B------:R1:W5:Y:S02]  /*14420*/  LDG.E.LTC128B.U16 R12, desc[UR52][R8.64+0x3f0] ;  /* 0x0003f034080c7981 */ /* 0x000364000c1e1520 */
.L_x_539:
[----:B------:R-:W-:Y:S05]  /*14430*/  BSYNC B1 ;  /* 0x0000000000017941 */ /* 0x000fea0003800000 */
.L_x_538:
[----:B-----5:R-:W-:Y:S01]  /*14440*/  IMAD.U32 R3, R12, 0x10000, RZ ;  /* 0x000100000c037824 */ /* 0x020fe200078e00ff */
[----:B------:R-:W-:Y:S01]  /*14450*/  ISETP.GT.AND P1, PT, R0, 0x8, P1 ;  /* 0x000000080000780c */ /* 0x000fe20000f24270 */
[----:B0-----:R-:W-:Y:S01]  /*14460*/  @P0 IMAD.MOV.U32 R4, RZ, RZ, R6 ;  /* 0x000000ffff040224 */ /* 0x001fe200078e0006 */
[----:B------:R-:W-:Y:S01]  /*14470*/  BSSY B1, `(.L_x_540) ;  /* 0x0000008000017945 */ /* 0x000fe20003800000 */
[----:B------:R-:W-:Y:S01]  /*14480*/  FMUL R3, R3, R16 ;  /* 0x0000001003037220 */ /* 0x000fe20000400000 */
[----:B------:R-:W-:-:S03]  /*14490*/  @P0 IMAD.MOV.U32 R5, RZ, RZ, R7 ;  /* 0x000000ffff050224 */ /* 0x000fc600078e0007 */
[----:B------:R-:W-:-:S05]  /*144a0*/  FFMA R3, R150, R2, R3 ;  /* 0x0000000296037223 */ /* 0x000fca0000000003 */
[----:B------:R-:W-:-:S05]  /*144b0*/  F2FP.BF16.F32.PACK_AB R3, RZ, R3 ;  /* 0x00000003ff03723e */ /* 0x000fca00000010ff */
[----:B------:R0:W-:Y:S01]  /*144c0*/  @P0 STG.E.U16 desc[UR52][R4.64+0x3f0], R3 ;  /* 0x0003f00304000986 */ /* 0x0001e2000c101534 */
[----:B------:R-:W-:Y:S05]  /*144d0*/  @!P1 BRA `(.L_x_541) ;  /* 0x0000000000049947 */ /* 0x000fea0003800000 */
[----:B------:R2:W5:Y:S02]  /*144e0*/  LDG.E.LTC128B.U16 R12, desc[UR52][R8.64+0x3f2] ;  /* 0x0003f234080c7981 */ /* 0x000564000c1e1520 */
.L_x_541:
[----:B------:R-:W-:Y:S05]  /*144f0*/  BSYNC B1 ;  /* 0x0000000000017941 */ /* 0x000fea0003800000 */
.L_x_540:
[----:B------:R-:W-:Y:S05]  /*14500*/  @!P1 BRA `(.L_x_542) ;  /* 0x0000005000889947 */ /* 0x000fea0003800000 */
[----:B0----5:R-:W-:-:S05]  /*14510*/  SHF.L.U32 R3, R12, 0x10, RZ ;  /* 0x000000100c037819 */ /* 0x021fca00000006ff */
[----:B------:R-:W-:-:S04]  /*14520*/  FMUL R0, R3, R16 ;  /* 0x0000001003007220 */ /* 0x000fc80000400000 */
[----:B------:R-:W-:-:S05]  /*14530*/  FFMA R0, R151, R2, R0 ;  /* 0x0000000297007223 */ /* 0x000fca0000000000 */
[----:B------:R-:W-:-:S05]  /*14540*/  F2FP.BF16.F32.PACK_AB R0, RZ, R0 ;  /* 0x00000000ff00723e */ /* 0x000fca00000010ff */
[----:B------:R3:W-:Y:S01]  /*14550*/  STG.E.U16 desc[UR52][R6.64+0x3f2], R0 ;  /* 0x0003f20006007986 */ /* 0x0007e2000c101534 */
[----:B------:R-:W-:Y:S05]  /*14560*/  BRA `(.L_x_542) ;  /* 0x0000005000707947 */ /* 0x000fea0003800000 */
.L_x_33:
[----:B------:R-:W2:Y:S01]  /*14570*/  LDL.LU R6, [R1] ;  /* 0x0000000001067983 */ /* 0x000ea20000300800 */
[----:B------:R-:W-:-:S03]  /*14580*/  ULDC.64 UR4, c[0x0][0x5c0] ;  /* 0x0001700000047ab9 */ /* 0x000fc60000000a00 */
[----:B------:R-:W3:Y:S04]  /*14590*/  LDL.LU R8, [R1+0x4] ;  /* 0x0000040001087983 */ /* 0x000ee80000300800 */
[----:B------:R-:W4:Y:S04]  /*145a0*/  LDL.LU R7, [R1+0x8] ;  /* 0x0000080001077983 */ /* 0x000f280000300800 */
        /* <DEDUP_REMOVED lines=49> */
[----:B------:R0:W-:Y:S04]  /*148c0*/  STL [R1+0x238], R144 ;  /* 0x0002389001007387 */ /* 0x0001e80000100800 */
[----:B0-----:R-:W4:Y:S04]  /*148d0*/  LDL.LU R144, [R1+0x130] ;  /* 0x0001300001907983 */ /* 0x001f280000300800 */
[----:B------:R0:W-:Y:S04]  /*148e0*/  STL [R1+0x234], R145 ;  /* 0x0002349101007387 */ /* 0x0001e80000100800 */
[----:B0-----:R-:W4:Y:S04]  /*148f0*/  LDL.LU R145, [R1+0x134] ;  /* 0x0001340001917983 */ /* 0x001f280000300800 */
        /* <DEDUP_REMOVED lines=18> */
[----:B------:R-:W4:Y:S01]  /*14a20*/  LDL.LU R173, [R1+0x190] ;  /* 0x0001900001ad7983 */ /* 0x000f220000300800 */
[----:B--2---:R-:W-:-:S03]  /*14a30*/  FMUL R6, R6, R2 ;  /* 0x0000000206067220 */ /* 0x004fc60000400000 */
[----:B------:R-:W2:Y:S01]  /*14a40*/  LDL.LU R174, [R1+0x194] ;  /* 0x0001940001ae7983 */ /* 0x000ea20000300800 */
[----:B------:R-:W-:-:S03]  /*14a50*/  LEA R4, P2, R10, UR4, 0x1 ;  /* 0x000000040a047c11 */ /* 0x000fc6000f8408ff */
[----:B------:R-:W2:Y:S04]  /*14a60*/  LDL.LU R175, [R1+0x198] ;  /* 0x0001980001af7983 */ /* 0x000ea80000300800 */
[----:B------:R-:W2:Y:S04]  /*14a70*/  LDL.LU R176, [R1+0x19c] ;  /* 0x00019c0001b07983 */ /* 0x000ea80000300800 */
[----:B------:R-:W2:Y:S04]  /*14a80*/  LDL.LU R177, [R1+0x1a0] ;  /* 0x0001a00001b17983 */ /* 0x000ea80000300800 */
[----:B------:R-:W2:Y:S01]  /*14a90*/  LDL.LU R178, [R1+0x1a4] ;  /* 0x0001a40001b27983 */ /* 0x000ea20000300800 */
[----:B------:R-:W-:-:S03]  /*14aa0*/  LEA.HI.X R5, R10, UR5, R5, 0x1, P2 ;  /* 0x000000050a057c11 */ /* 0x000fc600090f0c05 */
[----:B------:R-:W2:Y:S01]  /*14ab0*/  LDL.LU R179, [R1+0x1a8] ;  /* 0x0001a80001b37983 */ /* 0x000ea20000300800 */
[----:B------:R-:W-:-:S03]  /*14ac0*/  F2FP.BF16.F32.PACK_AB R6, RZ, R6 ;  /* 0x00000006ff06723e */ /* 0x000fc600000010ff */
        /* <DEDUP_REMOVED lines=8> */
[----:B------:R3:W-:Y:S01]  /*14b50*/  @P1 STG.E.U16 desc[UR52][R4.64], R6 ;  /* 0x0000000604001986 */ /* 0x0007e2000c101534 */
[----:B------:R-:W-:-:S03]  /*14b60*/  ISETP.GT.AND P1, PT, R3, 0x1, PT ;  /* 0x000000010300780c */ /* 0x000fc60003f24270 */
[----:B------:R-:W2:Y:S01]  /*14b70*/  LDL.LU R188, [R1+0x1cc] ;  /* 0x0001cc0001bc7983 */ /* 0x000ea20000300800 */
[----:B------:R-:W-:-:S03]  /*14b80*/  ISETP.GT.AND P2, PT, R0, RZ, P1 ;  /* 0x000000ff0000720c */ /* 0x000fc60000f44270 */
[----:B------:R-:W2:Y:S04]  /*14b90*/  LDL.LU R189, [R1+0x1d0] ;  /* 0x0001d00001bd7983 */ /* 0x000ea80000300800 */
[----:B------:R-:W2:Y:S04]  /*14ba0*/  LDL.LU R190, [R1+0x1d4] ;  /* 0x0001d40001be7983 */ /* 0x000ea80000300800 */
[----:B------:R-:W2:Y:S01]  /*14bb0*/  LDL.LU R191, [R1+0x1d8] ;  /* 0x0001d80001bf7983 */ /* 0x000ea20000300800 */
[----:B---3--:R-:W-:-:S03]  /*14bc0*/  FMUL R6, R8, R2 ;  /* 0x0000000208067220 */ /* 0x008fc60000400000 */
[----:B------:R-:W3:Y:S04]  /*14bd0*/  LDL.LU R192, [R1+0x1dc] ;  /* 0x0001dc0001c07983 */ /* 0x000ee80000300800 */
[----:B------:R-:W3:Y:S04]  /*14be0*/  LDL.LU R193, [R1+0x1e0] ;  /* 0x0001e00001c17983 */ /* 0x000ee80000300800 */
[----:B------:R-:W3:Y:S04]  /*14bf0*/  LDL.LU R194, [R1+0x1e4] ;  /* 0x0001e40001c27983 */ /* 0x000ee80000300800 */
[----:B------:R-:W3:Y:S04]  /*14c00*/  LDL.LU R195, [R1+0x1e8] ;  /* 0x0001e80001c37983 */ /* 0x000ee80000300800 */
[----:B------:R-:W3:Y:S01]  /*14c10*/  LDL.LU R196, [R1+0x1ec] ;  /* 0x0001ec0001c47983 */ /* 0x000ee20000300800 */
[----:B------:R-:W-:-:S03]  /*14c20*/  F2FP.BF16.F32.PACK_AB R6, RZ, R6 ;  /* 0x00000006ff06723e */ /* 0x000fc600000010ff */
[----:B------:R-:W3:Y:S04]  /*14c30*/  LDL.LU R197, [R1+0x1f0] ;  /* 0x0001f00001c57983 */ /* 0x000ee80000300800 */
[----:B------:R-:W3:Y:S04]  /*14c40*/  LDL.LU R198, [R1+0x1f4] ;  /* 0x0001f40001c67983 */ /* 0x000ee80000300800 */
[----:B------:R-:W3:Y:S01]  /*14c50*/  LDL.LU R199, [R1+0x1fc] ;  /* 0x0001fc0001c77983 */ /* 0x000ee20000300800 */
[----:B------:R-:W-:-:S03]  /*14c60*/  ISETP.GT.AND P0, PT, R0, 0x8, P0 ;  /* 0x000000080000780c */ /* 0x000fc60000704270 */
[----:B------:R-:W-:Y:S04]  /*14c70*/  STL [R1+0x230], R146 ;  /* 0x0002309201007387 */ /* 0x000fe80000100800 */
[----:B------:R0:W-:Y:S01]  /*14c80*/  STL [R1+0x22c], R147 ;  /* 0x00022c9301007387 */ /* 0x0001e20000100800 */
[----:B----4-:R-:W-:Y:S01]  /*14c90*/  FMUL R8, R7, R2 ;  /* 0x0000000207087220 */ /* 0x010fe20000400000 */
[C---:B------:R-:W-:Y:S02]  /*14ca0*/  SHF.L.U64.HI R15, R14.reuse, 0x4, R15 ;  /* 0x000000040e0f7819 */ /* 0x040fe4000001020f */
[----:B------:R1:W-:Y:S04]  /*14cb0*/  @P2 STG.E.U16 desc[UR52][R4.64+0x2], R6 ;  /* 0x0000020604002986 */ /* 0x0003e8000c101534 */
[----:B0-----:R-:W4:Y:S04]  /*14cc0*/  LDL.LU R147, [R1+0x128] ;  /* 0x0001280001937983 */ /* 0x001f280000300800 */
[----:B------:R0:W-:Y:S01]  /*14cd0*/  STL [R1+0x228], R148 ;  /* 0x0002289401007387 */ /* 0x0001e20000100800 */
[----:B-1----:R-:W-:-:S03]  /*14ce0*/  LEA R6, P2, R14, R4, 0x4 ;  /* 0x000000040e067211 */ /* 0x002fc600078420ff */
[----:B0-----:R-:W2:Y:S04]  /*14cf0*/  LDL.LU R148, [R1+0x12c] ;  /* 0x00012c0001947983 */ /* 0x001ea80000300800 */
[----:B------:R0:W-:Y:S01]  /*14d00*/  STL [R1+0x224], R149 ;  /* 0x0002249501007387 */ /* 0x0001e20000100800 */
[----:B------:R-:W-:Y:S01]  /*14d10*/  F2FP.BF16.F32.PACK_AB R8, RZ, R8 ;  /* 0x00000008ff08723e */ /* 0x000fe200000010ff */
[----:B------:R-:W-:Y:S02]  /*14d20*/  IMAD.X R7, R15, 0x1, R5, P2 ;  /* 0x000000010f077824 */ /* 0x000fe400010e0605 */
[----:B0-----:R-:W3:Y:S04]  /*14d30*/  LDL.LU R149, [R1+0x138] ;  /* 0x0001380001957983 */ /* 0x001ee80000300800 */
[----:B------:R0:W-:Y:S04]  /*14d40*/  STL [R1+0x220], R150 ;  /* 0x0002209601007387 */ /* 0x0001e80000100800 */
[----:B0-----:R-:W3:Y:S04]  /*14d50*/  LDL.LU R150, [R1+0x13c] ;  /* 0x00013c0001967983 */ /* 0x001ee80000300800 */
[----:B------:R0:W-:Y:S04]  /*14d60*/  STL [R1+0x21c], R151 ;  /* 0x00021c9701007387 */ /* 0x0001e80000100800 */
[----:B------:R-:W-:Y:S04]  /*14d70*/  @P0 STG.E.U16 desc[UR52][R6.64], R8 ;  /* 0x0000000806000986 */ /* 0x000fe8000c101534 */
[----:B0-----:R-:W3:Y:S04]  /*14d80*/  LDL.LU R151, [R1+0x140] ;  /* 0x0001400001977983 */ /* 0x001ee80000300800 */
[----:B------:R0:W-:Y:S04]  /*14d90*/  STL [R1+0x218], R16 ;  /* 0x0002181001007387 */ /* 0x0001e80000100800 */
[----:B0-----:R-:W3:Y:S04]  /*14da0*/  LDL.LU R16, [R1+0x144] ;  /* 0x0001440001107983 */ /* 0x001ee80000300800 */
[----:B------:R-:W4:Y:S04]  /*14db0*/  LDL.LU R10, [R1+0x7c] ;  /* 0x00007c00010a7983 */ /* 0x000f280000300800 */
[----:B------:R-:W2:Y:S04]  /*14dc0*/  LDL.LU R11, [R1+0x80] ;  /* 0x00008000010b7983 */ /* 0x000ea80000300800 */
[----:B------:R-:W3:Y:S04]  /*14dd0*/  LDL.LU R14, [R1+0x8c] ;  /* 0x00008c00010e7983 */ /* 0x000ee80000300800 */
[----:B------:R-:W3:Y:S04]  /*14de0*/  LDL.LU R15, [R1+0x90] ;  /* 0x00009000010f7983 */ /* 0x000ee80000300800 */
[----:B------:R-:W4:Y:S01]  /*14df0*/  LDL.LU R8, [R1+0xc] ;  /* 0x00000c0001087983 */ /* 0x000f220000300800 */
[----:B------:R-:W-:Y:S01]  /*14e00*/  ISETP.GT.AND P0, PT, R0, 0x8, P1 ;  /* 0x000000080000780c */ /* 0x000fe20000f04270 */
[----:B----4-:R-:W-:-:S05]  /*14e10*/  FMUL R8, R8, R2 ;  /* 0x0000000208087220 */ /* 0x010fca0000400000 */
[----:B------:R-:W-:-:S07]  /*14e20*/  F2FP.BF16.F32.PACK_AB R8, RZ, R8 ;  /* 0x00000008ff08723e */ /* 0x000fce00000010ff */
[----:B------:R0:W-:Y:S04]  /*14e30*/  @P0 STG.E.U16 desc[UR52][R6.64+0x2], R8 ;  /* 0x0000020806000986 */ /* 0x0001e8000c101534 */
[----:B0-----:R-:W4:Y:S01]  /*14e40*/  LDL.LU R8, [R1+0x10] ;  /* 0x0000100001087983 */ /* 0x001f220000300800 */
[----:B------:R-:W-:-:S04]  /*14e50*/  ISETP.GT.AND P0, PT, R3, 0x8, PT ;  /* 0x000000080300780c */ /* 0x000fc80003f04270 */
[----:B------:R-:W-:Y:S01]  /*14e60*/  ISETP.GT.AND P1, PT, R0, RZ, P0 ;  /* 0x000000ff0000720c */ /* 0x000fe20000724270 */
        /* <DEDUP_REMOVED lines=10> */
[----:B------:R-:W-:Y:S01]  /*14f10*/  ISETP.GT.AND P0, PT, R0, 0x8, P0 ;  /* 0x000000080000780c */ /* 0x000fe20000704270 */
        /* <DEDUP_REMOVED lines=75> */
[----:B------:R-:W-:Y:S01]  /*153d0*/  ISETP.GT.AND P1, PT, R3, 0x28, PT ;  /* 0x000000280300780c */ /* 0x000fe20003f24270 */
[-C--:B------:R-:W-:Y:S01]  /*153e0*/  FMUL R9, R9, R2.reuse ;  /* 0x0000000209097220 */ /* 0x080fe20000400000 */
[----:B------:R-:W-:Y:S01]  /*153f0*/  ISETP.GT.AND P3, PT, R3, 0x29, PT ;  /* 0x000000290300780c */ /* 0x000fe20003f64270 */
[-C--:B------:R-:W-:Y:S01]  /*15400*/  FMUL R154, R154, R2.reuse ;  /* 0x000000029a9a7220 */ /* 0x080fe20000400000 */
[C---:B------:R-:W-:Y:S01]  /*15410*/  ISETP.GT.AND P0, PT, R0.reuse, RZ, P1 ;  /* 0x000000ff0000720c */ /* 0x040fe20000f04270 */
[-C--:B------:R-:W-:Y:S01]  /*15420*/  FMUL R153, R153, R2.reuse ;  /* 0x0000000299997220 */ /* 0x080fe20000400000 */
[----:B------:R-:W-:Y:S01]  /*15430*/  ISETP.GT.AND P2, PT, R0, RZ, P3 ;  /* 0x000000ff0000720c */ /* 0x000fe20001f44270 */
[-C--:B------:R-:W-:Y:S01]  /*15440*/  FMUL R152, R152, R2.reuse ;  /* 0x0000000298987220 */ /* 0x080fe20000400000 */
[----:B------:R-:W-:Y:S01]  /*15450*/  F2FP.BF16.F32.PACK_AB R9, RZ, R9 ;  /* 0x00000009ff09723e */ /* 0x000fe200000010ff */
[-C--:B------:R-:W-:Y:S01]  /*15460*/  FMUL R23, R23, R2.reuse ;  /* 0x0000000217177220 */ /* 0x080fe20000400000 */
[-C--:B------:R-:W-:Y:S01]  /*15470*/  FMUL R22, R22, R2.reuse ;  /* 0x0000000216167220 */ /* 0x080fe20000400000 */
[-C--:B------:R-:W-:Y:S01]  /*15480*/  FMUL R21, R21, R2.reuse ;  /* 0x0000000215157220 */ /* 0x080fe20000400000 */
[----:B------:R-:W-:Y:S01]  /*15490*/  PRMT R146, R9, 0x7610, R146 ;  /* 0x0000761009927816 */ /* 0x000fe20000000092 */
[-C--:B------:R-:W-:Y:S01]  /*154a0*/  FMUL R20, R20, R2.reuse ;  /* 0x0000000214147220 */ /* 0x080fe20000400000 */
[----:B------:R-:W-:Y:S01]  /*154b0*/  ISETP.GT.AND P1, PT, R0, 0x8, P1 ;  /* 0x000000080000780c */ /* 0x000fe20000f24270 */
[-C--:B------:R-:W-:Y:S01]  /*154c0*/  FMUL R19, R19, R2.reuse ;  /* 0x0000000213137220 */ /* 0x080fe20000400000 */
[-C--:B------:R-:W-:Y:S01]  /*154d0*/  FMUL R18, R18, R2.reuse ;  /* 0x0000000212127220 */ /* 0x080fe20000400000 */
[----:B------:R-:W-:Y:S01]  /*154e0*/  @P0 STG.E.U16 desc[UR52][R4.64+0x50], R146 ;  /* 0x0000509204000986 */ /* 0x000fe2000c101534 */
[----:B------:R-:W-:Y:S01]  /*154f0*/  ISETP.GT.AND P3, PT, R0, 0x8, P3 ;  /* 0x000000080000780c */ /* 0x000fe20001f64270 */
[-C--:B------:R-:W-:Y:S01]  /*15500*/  FMUL R10, R10, R2.reuse ;  /* 0x000000020a0a7220 */ /* 0x080fe20000400000 */
[----:B------:R-:W-:Y:S01]  /*15510*/  ISETP.GT.AND P0, PT, R3, 0x31, PT ;  /* 0x000000310300780c */ /* 0x000fe20003f04270 */
[----:B--2---:R-:W-:Y:S01]  /*15520*/  FMUL R11, R11, R2 ;  /* 0x000000020b0b7220 */ /* 0x004fe20000400000 */
[----:B------:R-:W-:Y:S01]  /*15530*/  F2FP.BF16.F32.PACK_AB R154, RZ, R154 ;  /* 0x0000009aff9a723e */ /* 0x000fe200000010ff */
[-C--:B------:R-:W-:Y:S01]  /*15540*/  FMUL R12, R12, R2.reuse ;  /* 0x000000020c0c7220 */ /* 0x080fe20000400000 */
[----:B------:R-:W-:Y:S01]  /*15550*/  ISETP.GT.AND P4, PT, R0, RZ, P0 ;  /* 0x000000ff0000720c */ /* 0x000fe20000784270 */
[-C--:B------:R-:W-:Y:S01]  /*15560*/  FMUL R13, R13, R2.reuse ;  /* 0x000000020d0d7220 */ /* 0x080fe20000400000 */
[----:B------:R-:W-:Y:S01]  /*15570*/  F2FP.BF16.F32.PACK_AB R153, RZ, R153 ;  /* 0x00000099ff99723e */ /* 0x000fe200000010ff */
[----:B---3--:R-:W-:Y:S01]  /*15580*/  FMUL R14, R14, R2 ;  /* 0x000000020e0e7220 */ /* 0x008fe20000400000 */
[----:B------:R-:W-:Y:S01]  /*15590*/  F2FP.BF16.F32.PACK_AB R152, RZ, R152 ;  /* 0x00000098ff98723e */ /* 0x000fe200000010ff */
[-C--:B------:R-:W-:Y:S01]  /*155a0*/  FMUL R15, R15, R2.reuse ;  /* 0x000000020f0f7220 */ /* 0x080fe20000400000 */
[----:B------:R-:W-:Y:S01]  /*155b0*/  F2FP.BF16.F32.PACK_AB R23, RZ, R23 ;  /* 0x00000017ff17723e */ /* 0x000fe200000010ff */
[----:B------:R-:W-:Y:S01]  /*155c0*/  FMUL R17, R17, R2 ;  /* 0x0000000211117220 */ /* 0x000fe20000400000 */
[----:B------:R-:W-:Y:S01]  /*155d0*/  F2FP.BF16.F32.PACK_AB R22, RZ, R22 ;  /* 0x00000016ff16723e */ /* 0x000fe200000010ff */
[-C--:B------:R-:W-:Y:S01]  /*155e0*/  FMUL R203, R203, R2.reuse ;  /* 0x00000002cbcb7220 */ /* 0x080fe20000400000 */
[----:B------:R-:W-:Y:S01]  /*155f0*/  F2FP.BF16.F32.PACK_AB R21, RZ, R21 ;  /* 0x00000015ff15723e */ /* 0x000fe200000010ff */
[----:B------:R-:W-:Y:S01]  /*15600*/  FMUL R202, R202, R2 ;  /* 0x00000002caca7220 */ /* 0x000fe20000400000 */
[----:B------:R-:W-:Y:S01]  /*15610*/  F2FP.BF16.F32.PACK_AB R20, RZ, R20 ;  /* 0x00000014ff14723e */ /* 0x000fe200000010ff */
[-C--:B------:R-:W-:Y:S01]  /*15620*/  FMUL R200, R200, R2.reuse ;  /* 0x00000002c8c87220 */ /* 0x080fe20000400000 */
[----:B------:R-:W-:Y:S01]  /*15630*/  F2FP.BF16.F32.PACK_AB R19, RZ, R19 ;  /* 0x00000013ff13723e */ /* 0x000fe200000010ff */
[-C--:B------:R-:W-:Y:S01]  /*15640*/  FMUL R201, R201, R2.reuse ;  /* 0x00000002c9c97220 */ /* 0x080fe20000400000 */
[----:B------:R-:W-:Y:S01]  /*15650*/  F2FP.BF16.F32.PACK_AB R15, RZ, R15 ;  /* 0x0000000fff0f723e */ /* 0x000fe200000010ff */
[-C--:B------:R-:W-:Y:S01]  /*15660*/  FMUL R236, R144, R2.reuse ;  /* 0x0000000290ec7220 */ /* 0x080fe20000400000 */
[----:B------:R-:W-:Y:S01]  /*15670*/  F2FP.BF16.F32.PACK_AB R17, RZ, R17 ;  /* 0x00000011ff11723e */ /* 0x000fe200000010ff */
[----:B------:R-:W2:Y:S01]  /*15680*/  LDL.LU R144, [R1+0x238] ;  /* 0x0002380001907983 */ /* 0x000ea20000300800 */
[----:B------:R-:W-:Y:S01]  /*15690*/  F2FP.BF16.F32.PACK_AB R203, RZ, R203 ;  /* 0x000000cbffcb723e */ /* 0x000fe200000010ff */
[-C--:B------:R-:W-:Y:S01]  /*156a0*/  FMUL R237, R145, R2.reuse ;  /* 0x0000000291ed7220 */ /* 0x080fe20000400000 */
[----:B------:R-:W-:Y:S01]  /*156b0*/  FMUL R207, R207, R2 ;  /* 0x00000002cfcf7220 */ /* 0x000fe20000400000 */
[----:B------:R-:W3:Y:S01]  /*156c0*/  LDL.LU R145, [R1+0x234] ;  /* 0x0002340001917983 */ /* 0x000ee20000300800 */
[----:B------:R-:W-:Y:S01]  /*156d0*/  F2FP.BF16.F32.PACK_AB R200, RZ, R200 ;  /* 0x000000c8ffc8723e */ /* 0x000fe200000010ff */
[-C--:B------:R-:W-:Y:S01]  /*156e0*/  FMUL R206, R206, R2.reuse ;  /* 0x00000002cece7220 */ /* 0x080fe20000400000 */
[-C--:B------:R-:W-:Y:S01]  /*156f0*/  FMUL R204, R204, R2.reuse ;  /* 0x00000002cccc7220 */ /* 0x080fe20000400000 */
[----:B------:R-:W2:Y:S01]  /*15700*/  LDL.LU R9, [R1+0x1f8] ;  /* 0x0001f80001097983 */ /* 0x000ea20000300800 */
[----:B------:R-:W-:Y:S01]  /*15710*/  F2FP.BF16.F32.PACK_AB R201, RZ, R201 ;  /* 0x000000c9ffc9723e */ /* 0x000fe200000010ff */
[-C--:B------:R-:W-:Y:S01]  /*15720*/  FMUL R205, R205, R2.reuse ;  /* 0x00000002cdcd7220 */ /* 0x080fe20000400000 */
[----:B------:R-:W-:Y:S01]  /*15730*/  F2FP.BF16.F32.PACK_AB R207, RZ, R207 ;  /* 0x000000cfffcf723e */ /* 0x000fe200000010ff */
[----:B------:R-:W-:Y:S01]  /*15740*/  FMUL R211, R211, R2 ;  /* 0x00000002d3d37220 */ /* 0x000fe20000400000 */
[----:B------:R-:W-:Y:S01]  /*15750*/  F2FP.BF16.F32.PACK_AB R206, RZ, R206 ;  /* 0x000000ceffce723e */ /* 0x000fe200000010ff */
[----:B------:R-:W-:Y:S01]  /*15760*/  FMUL R210, R210, R2 ;  /* 0x00000002d2d27220 */ /* 0x000fe20000400000 */
[----:B------:R-:W-:Y:S01]  /*15770*/  F2FP.BF16.F32.PACK_AB R204, RZ, R204 ;  /* 0x000000ccffcc723e */ /* 0x000fe200000010ff */
[-C--:B------:R-:W-:Y:S01]  /*15780*/  FMUL R208, R208, R2.reuse ;  /* 0x00000002d0d07220 */ /* 0x080fe20000400000 */
        /* <DEDUP_REMOVED lines=53> */
[-C--:B------:R-:W-:Y:S01]  /*15ae0*/  FMUL R148, R148, R2.reuse ;  /* 0x0000000294947220 */ /* 0x080fe20000400000 */
[-C--:B----4-:R-:W-:Y:S01]  /*15af0*/  FMUL R8, R8, R2.reuse ;  /* 0x0000000208087220 */ /* 0x090fe20000400000 */
[----:B------:R-:W-:Y:S01]  /*15b00*/  FMUL R149, R149, R2 ;  /* 0x0000000295957220 */ /* 0x000fe20000400000 */
[----:B------:R-:W-:Y:S01]  /*15b10*/  F2FP.BF16.F32.PACK_AB R236, RZ, R236 ;  /* 0x000000ecffec723e */ /* 0x000fe200000010ff */
[-C--:B------:R-:W-:Y:S01]  /*15b20*/  FMUL R150, R150, R2.reuse ;  /* 0x0000000296967220 */ /* 0x080fe20000400000 */
[----:B------:R-:W-:Y:S01]  /*15b30*/  F2FP.BF16.F32.PACK_AB R237, RZ, R237 ;  /* 0x000000edffed723e */ /* 0x000fe200000010ff */
[----:B------:R-:W-:Y:S01]  /*15b40*/  FMUL R151, R151, R2 ;  /* 0x0000000297977220 */ /* 0x000fe20000400000 */
[----:B------:R-:W-:Y:S01]  /*15b50*/  F2FP.BF16.F32.PACK_AB R8, RZ, R8 ;  /* 0x00000008ff08723e */ /* 0x000fe200000010ff */
[-C--:B------:R-:W-:Y:S01]  /*15b60*/  FMUL R16, R16, R2.reuse ;  /* 0x0000000210107220 */ /* 0x080fe20000400000 */
[-C--:B------:R-:W-:Y:S01]  /*15b70*/  FMUL R155, R155, R2.reuse ;  /* 0x000000029b9b7220 */ /* 0x080fe20000400000 */
[-C--:B------:R-:W-:Y:S01]  /*15b80*/  FMUL R156, R156, R2.reuse ;  /* 0x000000029c9c7220 */ /* 0x080fe20000400000 */
[-C--:B------:R-:W-:Y:S01]  /*15b90*/  FMUL R157, R157, R2.reuse ;  /* 0x000000029d9d7220 */ /* 0x080fe20000400000 */
[----:B------:R0:W-:Y:S01]  /*15ba0*/  @P2 STG.E.U16 desc[UR52][R4.64+0x52], R8 ;  /* 0x0000520804002986 */ /* 0x0001e2000c101534 */
[----:B------:R-:W-:Y:S01]  /*15bb0*/  ISETP.GT.AND P2, PT, R3, 0x30, PT ;  /* 0x000000300300780c */ /* 0x000fe20003f44270 */
[-C--:B------:R-:W-:Y:S01]  /*15bc0*/  FMUL R158, R158, R2.reuse ;  /* 0x000000029e9e7220 */ /* 0x080fe20000400000 */
[-C--:B------:R-:W-:Y:S01]  /*15bd0*/  FMUL R159, R159, R2.reuse ;  /* 0x000000029f9f7220 */ /* 0x080fe20000400000 */
[----:B------:R-:W-:Y:S01]  /*15be0*/  FMUL R160, R160, R2 ;  /* 0x00000002a0a07220 */ /* 0x000fe20000400000 */
[C---:B------:R-:W-:Y:S01]  /*15bf0*/  ISETP.GT.AND P5, PT, R0.reuse, RZ, P2 ;  /* 0x000000ff0000720c */ /* 0x040fe200017a4270 */
[----:B------:R-:W-:Y:S01]  /*15c00*/  @P1 STG.E.U16 desc[UR52][R6.64+0x50], R154 ;  /* 0x0000509a06001986 */ /* 0x000fe2000c101534 */
[----:B------:R-:W-:-:S02]  /*15c10*/  ISETP.GT.AND P1, PT, R0, 0x8, P2 ;  /* 0x000000080000780c */ /* 0x000fc40001724270 */
[C---:B------:R-:W-:Y:S01]  /*15c20*/  ISETP.GT.AND P2, PT, R3.reuse, 0x38, PT ;  /* 0x000000380300780c */ /* 0x040fe20003f44270 */
[----:B------:R-:W-:Y:S01]  /*15c30*/  @P3 STG.E.U16 desc[UR52][R6.64+0x52], R153 ;  /* 0x0000529906003986 */ /* 0x000fe2000c101534 */
[----:B------:R-:W-:Y:S02]  /*15c40*/  ISETP.GT.AND P3, PT, R0, 0x8, P0 ;  /* 0x000000080000780c */ /* 0x000fe40000764270 */
[----:B------:R-:W-:Y:S01]  /*15c50*/  ISETP.GT.AND P0, PT, R3, 0x39, PT ;  /* 0x000000390300780c */ /* 0x000fe20003f04270 */
[-C--:B------:R-:W-:Y:S01]  /*15c60*/  FMUL R161, R161, R2.reuse ;  /* 0x00000002a1a17220 */ /* 0x080fe20000400000 */
[-C--:B------:R-:W-:Y:S01]  /*15c70*/  FMUL R162, R162, R2.reuse ;  /* 0x00000002a2a27220 */ /* 0x080fe20000400000 */
[-C--:B------:R-:W-:Y:S01]  /*15c80*/  FMUL R163, R163, R2.reuse ;  /* 0x00000002a3a37220 */ /* 0x080fe20000400000 */
[----:B------:R-:W-:Y:S01]  /*15c90*/  FMUL R164, R164, R2 ;  /* 0x00000002a4a47220 */ /* 0x000fe20000400000 */
[----:B------:R-:W-:Y:S01]  /*15ca0*/  @P5 STG.E.U16 desc[UR52][R4.64+0x60], R152 ;  /* 0x0000609804005986 */ /* 0x000fe2000c101534 */
[----:B------:R-:W-:-:S03]  /*15cb0*/  ISETP.GT.AND P5, PT, R0, RZ, P2 ;  /* 0x000000ff0000720c */ /* 0x000fc600017a4270 */
[----:B------:R-:W-:Y:S01]  /*15cc0*/  @P4 STG.E.U16 desc[UR52][R4.64+0x62], R23 ;  /* 0x0000621704004986 */ /* 0x000fe2000c101534 */
[----:B------:R-:W-:-:S03]  /*15cd0*/  ISETP.GT.AND P4, PT, R0, RZ, P0 ;  /* 0x000000ff0000720c */ /* 0x000fc60000784270 */
[----:B------:R-:W-:Y:S01]  /*15ce0*/  @P1 STG.E.U16 desc[UR52][R6.64+0x60], R22 ;  /* 0x0000601606001986 */ /* 0x000fe2000c101534 */
[C---:B------:R-:W-:Y:S02]  /*15cf0*/  ISETP.GT.AND P1, PT, R0.reuse, 0x8, P2 ;  /* 0x000000080000780c */ /* 0x040fe40001724270 */
[C---:B------:R-:W-:Y:S01]  /*15d00*/  ISETP.GT.AND P2, PT, R3.reuse, 0x40, PT ;  /* 0x000000400300780c */ /* 0x040fe20003f44270 */
[----:B------:R-:W-:Y:S01]  /*15d10*/  @P3 STG.E.U16 desc[UR52][R6.64+0x62], R21 ;  /* 0x0000621506003986 */ /* 0x000fe2000c101534 */
[C---:B------:R-:W-:Y:S02]  /*15d20*/  ISETP.GT.AND P3, PT, R0.reuse, 0x8, P0 ;  /* 0x000000080000780c */ /* 0x040fe40000764270 */
[----:B------:R-:W-:Y:S01]  /*15d30*/  ISETP.GT.AND P0, PT, R3, 0x41, PT ;  /* 0x000000410300780c */ /* 0x000fe20003f04270 */
[----:B------:R-:W-:Y:S01]  /*15d40*/  @P5 STG.E.U16 desc[UR52][R4.64+0x70], R20 ;  /* 0x0000701404005986 */ /* 0x000fe2000c101534 */
[----:B0-----:R-:W-:Y:S02]  /*15d50*/  F2FP.BF16.F32.PACK_AB R8, RZ, R18 ;  /* 0x00000012ff08723e */ /* 0x001fe400000010ff */
[----:B------:R-:W-:Y:S01]  /*15d60*/  ISETP.GT.AND P5, PT, R0, RZ, P2 ;  /* 0x000000ff0000720c */ /* 0x000fe200017a4270 */
[----:B------:R-:W-:Y:S01]  /*15d70*/  @P4 STG.E.U16 desc[UR52][R4.64+0x72], R19 ;  /* 0x0000721304004986 */ /* 0x000fe2000c101534 */
[----:B------:R-:W-:-:S02]  /*15d80*/  F2FP.BF16.F32.PACK_AB R18, RZ, R10 ;  /* 0x0000000aff12723e */ /* 0x000fc400000010ff */
[----:B------:R-:W-:Y:S01]  /*15d90*/  ISETP.GT.AND P4, PT, R0, RZ, P0 ;  /* 0x000000ff0000720c */ /* 0x000fe20000784270 */
[-C--:B------:R-:W-:Y:S01]  /*15da0*/  FMUL R165, R165, R2.reuse ;  /* 0x00000002a5a57220 */ /* 0x080fe20000400000 */
[----:B------:R-:W-:Y:S01]  /*15db0*/  F2FP.BF16.F32.PACK_AB R10, RZ, R11 ;  /* 0x0000000bff0a723e */ /* 0x000fe200000010ff */
[----:B------:R-:W-:Y:S01]  /*15dc0*/  FMUL R166, R166, R2 ;  /* 0x00000002a6a67220 */ /* 0x000fe20000400000 */
[----:B------:R-:W-:Y:S01]  /*15dd0*/  PRMT R11, R18, 0x7610, R11 ;  /* 0x00007610120b7816 */ /* 0x000fe2000000000b */
[----:B------:R0:W-:Y:S01]  /*15de0*/  @P1 STG.E.U16 desc[UR52][R6.64+0x70], R8 ;  /* 0x0000700806001986 */ /* 0x0001e2000c101534 */
[C---:B------:R-:W-:Y:S02]  /*15df0*/  ISETP.GT.AND P1, PT, R0.reuse, 0x8, P2 ;  /* 0x000000080000780c */ /* 0x040fe40001724270 */
[----:B------:R-:W-:Y:S01]  /*15e00*/  ISETP.GT.AND P2, PT, R3, 0x48, PT ;  /* 0x000000480300780c */ /* 0x000fe20003f44270 */
[----:B------:R-:W-:Y:S01]  /*15e10*/  @P3 STG.E.U16 desc[UR52][R6.64+0x72], R11 ;  /* 0x0000720b06003986 */ /* 0x000fe2000c101534 */
[----:B------:R-:W-:-:S02]  /*15e20*/  ISETP.GT.AND P3, PT, R0, 0x8, P0 ;  /* 0x000000080000780c */ /* 0x000fc40000764270 */
[----:B------:R-:W-:Y:S01]  /*15e30*/  ISETP.GT.AND P0, PT, R3, 0x49, PT ;  /* 0x000000490300780c */ /* 0x000fe20003f04270 */
[----:B------:R1:W-:Y:S01]  /*15e40*/  @P5 STG.E.U16 desc[UR52][R4.64+0x80], R10 ;  /* 0x0000800a04005986 */ /* 0x0003e2000c101534 */
[----:B0-----:R-:W-:Y:S01]  /*15e50*/  F2FP.BF16.F32.PACK_AB R8, RZ, R12 ;  /* 0x0000000cff08723e */ /* 0x001fe200000010ff */
[-C--:B------:R-:W-:Y:S01]  /*15e60*/  FMUL R167, R167, R2.reuse ;  /* 0x00000002a7a77220 */ /* 0x080fe20000400000 */
[----:B------:R-:W-:Y:S01]  /*15e70*/  ISETP.GT.AND P5, PT, R0, RZ, P2 ;  /* 0x000000ff0000720c */ /* 0x000fe200017a4270 */
[-C--:B------:R-:W-:Y:S01]  /*15e80*/  FMUL R168, R168, R2.reuse ;  /* 0x00000002a8a87220 */ /* 0x080fe20000400000 */
[-C--:B------:R-:W-:Y:S01]  /*15e90*/  FMUL R169, R169, R2.reuse ;  /* 0x00000002a9a97220 */ /* 0x080fe20000400000 */
[----:B------:R0:W-:Y:S01]  /*15ea0*/  @P4 STG.E.U16 desc[UR52][R4.64+0x82], R8 ;  /* 0x0000820804004986 */ /* 0x0001e2000c101534 */
[----:B------:R-:W-:Y:S02]  /*15eb0*/  ISETP.GT.AND P4, PT, R0, RZ, P0 ;  /* 0x000000ff0000720c */ /* 0x000fe40000784270 */
[----:B-1----:R-:W-:Y:S01]  /*15ec0*/  F2FP.BF16.F32.PACK_AB R10, RZ, R13 ;  /* 0x0000000dff0a723e */ /* 0x002fe200000010ff */
[-C--:B------:R-:W-:Y:S01]  /*15ed0*/  FMUL R170, R170, R2.reuse ;  /* 0x00000002aaaa7220 */ /* 0x080fe20000400000 */
[-C--:B------:R-:W-:Y:S01]  /*15ee0*/  FMUL R171, R171, R2.reuse ;  /* 0x00000002abab7220 */ /* 0x080fe20000400000 */
[-C--:B------:R-:W-:Y:S01]  /*15ef0*/  FMUL R172, R172, R2.reuse ;  /* 0x00000002acac7220 */ /* 0x080fe20000400000 */
[----:B------:R-:W-:Y:S01]  /*15f00*/  FMUL R173, R173, R2 ;  /* 0x00000002adad7220 */ /* 0x000fe20000400000 */
[----:B------:R-:W-:Y:S01]  /*15f10*/  @P1 STG.E.U16 desc[UR52][R6.64+0x80], R10 ;  /* 0x0000800a06001986 */ /* 0x000fe2000c101534 */
[----:B0-----:R-:W-:Y:S01]  /*15f20*/  F2FP.BF16.F32.PACK_AB R8, RZ, R14 ;  /* 0x0000000eff08723e */ /* 0x001fe200000010ff */
[-C--:B------:R-:W-:Y:S01]  /*15f30*/  FMUL R174, R174, R2.reuse ;  /* 0x00000002aeae7220 */ /* 0x080fe20000400000 */
[C---:B------:R-:W-:Y:S01]  /*15f40*/  ISETP.GT.AND P1, PT, R0.reuse, 0x8, P2 ;  /* 0x000000080000780c */ /* 0x040fe20001724270 */
[----:B------:R-:W-:Y:S01]  /*15f50*/  FMUL R175, R175, R2 ;  /* 0x00000002afaf7220 */ /* 0x000fe20000400000 */
[----:B------:R-:W-:Y:S01]  /*15f60*/  ISETP.GT.AND P2, PT, R3, 0x50, PT ;  /* 0x000000500300780c */ /* 0x000fe20003f44270 */
[----:B------:R0:W-:Y:S01]  /*15f70*/  @P3 STG.E.U16 desc[UR52][R6.64+0x82], R8 ;  /* 0x0000820806003986 */ /* 0x0001e2000c101534 */
[----:B------:R-:W-:-:S02]  /*15f80*/  ISETP.GT.AND P3, PT, R0, 0x8, P0 ;  /* 0x000000080000780c */ /* 0x000fc40000764270 */
[----:B------:R-:W-:Y:S01]  /*15f90*/  ISETP.GT.AND P0, PT, R3, 0x51, PT ;  /* 0x000000510300780c */ /* 0x000fe20003f04270 */
[----:B------:R-:W-:Y:S01]  /*15fa0*/  @P5 STG.E.U16 desc[UR52][R4.64+0x90], R15 ;  /* 0x0000900f04005986 */ /* 0x000fe2000c101534 */
[----:B------:R-:W-:-:S03]  /*15fb0*/  ISETP.GT.AND P5, PT, R0, RZ, P2 ;  /* 0x000000ff0000720c */ /* 0x000fc600017a4270 */
[----:B------:R-:W-:Y:S01]  /*15fc0*/  @P4 STG.E.U16 desc[UR52][R4.64+0x92], R17 ;  /* 0x0000921104004986 */ /* 0x000fe2000c101534 */
[C---:B------:R-:W-:Y:S02]  /*15fd0*/  ISETP.GT.AND P4, PT, R0.reuse, RZ, P0 ;  /* 0x000000ff0000720c */ /* 0x040fe40000784270 */
[----:B0-----:R-:W-:Y:S01]  /*15fe0*/  F2FP.BF16.F32.PACK_AB R8, RZ, R202 ;  /* 0x000000caff08723e */ /* 0x001fe200000010ff */
[----:B------:R-:W-:Y:S01]  /*15ff0*/  @P1 STG.E.U16 desc[UR52][R6.64+0x90], R203 ;  /* 0x000090cb06001986 */ /* 0x000fe2000c101534 */
[C---:B------:R-:W-:Y:S02]  /*16000*/  ISETP.GT.AND P1, PT, R0.reuse, 0x8, P2 ;  /* 0x000000080000780c */ /* 0x040fe40001724270 */
[C---:B------:R-:W-:Y:S01]  /*16010*/  ISETP.GT.AND P2, PT, R3.reuse, 0x58, PT ;  /* 0x000000580300780c */ /* 0x040fe20003f44270 */
[----:B------:R0:W-:Y:S01]  /*16020*/  @P3 STG.E.U16 desc[UR52][R6.64+0x92], R8 ;  /* 0x0000920806003986 */ /* 0x0001e2000c101534 */
[C---:B------:R-:W-:Y:S02]  /*16030*/  ISETP.GT.AND P3, PT, R0.reuse, 0x8, P0 ;  /* 0x000000080000780c */ /* 0x040fe40000764270 */
[----:B------:R-:W-:Y:S01]  /*16040*/  ISETP.GT.AND P0, PT, R3, 0x59, PT ;  /* 0x000000590300780c */ /* 0x000fe20003f04270 */
        /* <DEDUP_REMOVED lines=73> */
[C---:B------:R-:W-:Y:S02]  /*164e0*/  ISETP.GT.AND P4, PT, R0.reuse, RZ, P0 ;  /* 0x000000ff0000720c */ /* 0x040fe40000784270 */
[----:B------:R-:W-:Y:S01]  /*164f0*/  F2FP.BF16.F32.PACK_AB R232, RZ, R232 ;  /* 0x000000e8ffe8723e */ /* 0x000fe200000010ff */
[----:B------:R-:W-:Y:S01]  /*16500*/  @P1 STG.E.U16 desc[UR52][R6.64+0x110], R235 ;  /* 0x000110eb06001986 */ /* 0x000fe2000c101534 */
[----:B------:R-:W-:Y:S02]  /*16510*/  F2FP.BF16.F32.PACK_AB R233, RZ, R233 ;  /* 0x000000e9ffe9723e */ /* 0x000fe400000010ff */
[C---:B------:R-:W-:Y:S01]  /*16520*/  ISETP.GT.AND P1, PT, R0.reuse, 0x8, P2 ;  /* 0x000000080000780c */ /* 0x040fe20001724270 */
[----:B------:R-:W-:Y:S01]  /*16530*/  @P3 STG.E.U16 desc[UR52][R6.64+0x112], R234 ;  /* 0x000112ea06003986 */ /* 0x000fe2000c101534 */
[C---:B------:R-:W-:Y:S02]  /*16540*/  ISETP.GT.AND P2, PT, R3.reuse, 0x98, PT ;  /* 0x000000980300780c */ /* 0x040fe40003f44270 */
[----:B------:R-:W-:Y:S01]  /*16550*/  ISETP.GT.AND P3, PT, R0, 0x8, P0 ;  /* 0x000000080000780c */ /* 0x000fe20000764270 */
[----:B------:R-:W-:Y:S01]  /*16560*/  FMUL R176, R176, R2 ;  /* 0x00000002b0b07220 */ /* 0x000fe20000400000 */
[----:B------:R-:W-:Y:S01]  /*16570*/  ISETP.GT.AND P0, PT, R3, 0x99, PT ;  /* 0x000000990300780c */ /* 0x000fe20003f04270 */
[----:B------:R-:W-:Y:S01]  /*16580*/  @P5 STG.E.U16 desc[UR52][R4.64+0x120], R232 ;  /* 0x000120e804005986 */ /* 0x000fe2000c101534 */
[----:B------:R-:W-:-:S03]  /*16590*/  ISETP.GT.AND P5, PT, R0, RZ, P2 ;  /* 0x000000ff0000720c */ /* 0x000fc600017a4270 */
[----:B------:R-:W-:Y:S01]  /*165a0*/  @P4 STG.E.U16 desc[UR52][R4.64+0x122], R233 ;  /* 0x000122e904004986 */ /* 0x000fe2000c101534 */
[----:B------:R-:W-:Y:S02]  /*165b0*/  ISETP.GT.AND P4, PT, R0, RZ, P0 ;  /* 0x000000ff0000720c */ /* 0x000fe40000784270 */
[----:B0-----:R-:W-:Y:S01]  /*165c0*/  F2FP.BF16.F32.PACK_AB R8, RZ, R147 ;  /* 0x00000093ff08723e */ /* 0x001fe200000010ff */
[----:B------:R-:W-:Y:S01]  /*165d0*/  FMUL R177, R177, R2 ;  /* 0x00000002b1b17220 */ /* 0x000fe20000400000 */
[----:B------:R-:W-:Y:S01]  /*165e0*/  F2FP.BF16.F32.PACK_AB R10, RZ, R148 ;  /* 0x00000094ff0a723e */ /* 0x000fe200000010ff */
[-C--:B------:R-:W-:Y:S01]  /*165f0*/  FMUL R178, R178, R2.reuse ;  /* 0x00000002b2b27220 */ /* 0x080fe20000400000 */
[----:B------:R-:W-:Y:S01]  /*16600*/  FMUL R179, R179, R2 ;  /* 0x00000002b3b37220 */ /* 0x000fe20000400000 */
[----:B------:R0:W-:Y:S01]  /*16610*/  @P1 STG.E.U16 desc[UR52][R6.64+0x120], R8 ;  /* 0x0001200806001986 */ /* 0x0001e2000c101534 */
[C---:B------:R-:W-:Y:S02]  /*16620*/  ISETP.GT.AND P1, PT, R0.reuse, 0x8, P2 ;  /* 0x000000080000780c */ /* 0x040fe40001724270 */
[----:B------:R-:W-:Y:S01]  /*16630*/  ISETP.GT.AND P2, PT, R3, 0xa0, PT ;  /* 0x000000a00300780c */ /* 0x000fe20003f44270 */
[----:B------:R1:W-:Y:S01]  /*16640*/  @P3 STG.E.U16 desc[UR52][R6.64+0x122], R10 ;  /* 0x0001220a06003986 */ /* 0x0003e2000c101534 */
[----:B------:R-:W-:-:S02]  /*16650*/  ISETP.GT.AND P3, PT, R0, 0x8, P0 ;  /* 0x000000080000780c */ /* 0x000fc40000764270 */
[----:B------:R-:W-:Y:S01]  /*16660*/  ISETP.GT.AND P0, PT, R3, 0xa1, PT ;  /* 0x000000a10300780c */ /* 0x000fe20003f04270 */
[----:B------:R-:W-:Y:S01]  /*16670*/  @P5 STG.E.U16 desc[UR52][R4.64+0x130], R236 ;  /* 0x000130ec04005986 */ /* 0x000fe2000c101534 */
[C---:B------:R-:W-:Y:S02]  /*16680*/  ISETP.GT.AND P5, PT, R0.reuse, RZ, P2 ;  /* 0x000000ff0000720c */ /* 0x040fe400017a4270 */
[----:B0-----:R-:W-:Y:S01]  /*16690*/  F2FP.BF16.F32.PACK_AB R8, RZ, R149 ;  /* 0x00000095ff08723e */ /* 0x001fe200000010ff */
[----:B------:R-:W-:Y:S01]  /*166a0*/  @P4 STG.E.U16 desc[UR52][R4.64+0x132], R237 ;  /* 0x000132ed04004986 */ /* 0x000fe2000c101534 */
[----:B------:R-:W-:Y:S02]  /*166b0*/  ISETP.GT.AND P4, PT, R0, RZ, P0 ;  /* 0x000000ff0000720c */ /* 0x000fe40000784270 */
[----:B-1----:R-:W-:Y:S01]  /*166c0*/  F2FP.BF16.F32.PACK_AB R10, RZ, R150 ;  /* 0x00000096ff0a723e */ /* 0x002fe200000010ff */
[-C--:B------:R-:W-:Y:S01]  /*166d0*/  FMUL R180, R180, R2.reuse ;  /* 0x00000002b4b47220 */ /* 0x080fe20000400000 */
[----:B------:R-:W-:Y:S01]  /*166e0*/  PRMT R11, R8, 0x7610, R11 ;  /* 0x00007610080b7816 */ /* 0x000fe2000000000b */
[-C--:B------:R-:W-:Y:S01]  /*166f0*/  FMUL R181, R181, R2.reuse ;  /* 0x00000002b5b57220 */ /* 0x080fe20000400000 */
[----:B------:R-:W-:Y:S01]  /*16700*/  PRMT R12, R10, 0x7610, R12 ;  /* 0x000076100a0c7816 */ /* 0x000fe2000000000c */
[----:B------:R-:W-:Y:S01]  /*16710*/  FMUL R182, R182, R2 ;  /* 0x00000002b6b67220 */ /* 0x000fe20000400000 */
[----:B------:R-:W-:Y:S01]  /*16720*/  F2FP.BF16.F32.PACK_AB R8, RZ, R151 ;  /* 0x00000097ff08723e */ /* 0x000fe200000010ff */
[----:B------:R-:W-:Y:S01]  /*16730*/  @P1 STG.E.U16 desc[UR52][R6.64+0x130], R11 ;  /* 0x0001300b06001986 */ /* 0x000fe2000c101534 */
[----:B------:R-:W-:-:S02]  /*16740*/  F2FP.BF16.F32.PACK_AB R10, RZ, R16 ;  /* 0x00000010ff0a723e */ /* 0x000fc400000010ff */
[C---:B------:R-:W-:Y:S01]  /*16750*/  ISETP.GT.AND P1, PT, R0.reuse, 0x8, P2 ;  /* 0x000000080000780c */ /* 0x040fe20001724270 */
[----:B------:R-:W-:Y:S01]  /*16760*/  @P3 STG.E.U16 desc[UR52][R6.64+0x132], R12 ;  /* 0x0001320c06003986 */ /* 0x000fe2000c101534 */
[----:B------:R-:W-:Y:S02]  /*16770*/  ISETP.GT.AND P2, PT, R3, 0xa8, PT ;  /* 0x000000a80300780c */ /* 0x000fe40003f44270 */
[C---:B------:R-:W-:Y:S01]  /*16780*/  ISETP.GT.AND P3, PT, R0.reuse, 0x8, P0 ;  /* 0x000000080000780c */ /* 0x040fe20000764270 */
[----:B------:R-:W-:Y:S01]  /*16790*/  FMUL R183, R183, R2 ;  /* 0x00000002b7b77220 */ /* 0x000fe20000400000 */
[----:B------:R-:W-:Y:S01]  /*167a0*/  ISETP.GT.AND P0, PT, R3, 0xa9, PT ;  /* 0x000000a90300780c */ /* 0x000fe20003f04270 */
[----:B------:R-:W-:Y:S01]  /*167b0*/  @P5 STG.E.U16 desc[UR52][R4.64+0x140], R8 ;  /* 0x0001400804005986 */ /* 0x000fe2000c101534 */
[----:B------:R-:W-:-:S03]  /*167c0*/  ISETP.GT.AND P5, PT, R0, RZ, P2 ;  /* 0x000000ff0000720c */ /* 0x000fc600017a4270 */
[----:B------:R-:W-:Y:S01]  /*167d0*/  @P4 STG.E.U16 desc[UR52][R4.64+0x142], R10 ;  /* 0x0001420a04004986 */ /* 0x000fe2000c101534 */
[----:B------:R-:W-:Y:S02]  /*167e0*/  ISETP.GT.AND P4, PT, R0, RZ, P0 ;  /* 0x000000ff0000720c */ /* 0x000fe40000784270 */
[----:B------:R-:W-:Y:S01]  /*167f0*/  F2FP.BF16.F32.PACK_AB R155, RZ, R155 ;  /* 0x0000009bff9b723e */ /* 0x000fe200000010ff */
[----:B------:R-:W-:Y:S01]  /*16800*/  FMUL R184, R184, R2 ;  /* 0x00000002b8b87220 */ /* 0x000fe20000400000 */
[----:B------:R-:W-:Y:S01]  /*16810*/  F2FP.BF16.F32.PACK_AB R156, RZ, R156 ;  /* 0x0000009cff9c723e */ /* 0x000fe200000010ff */
[----:B------:R-:W-:Y:S01]  /*16820*/  FMUL R185, R185, R2 ;  /* 0x00000002b9b97220 */ /* 0x000fe20000400000 */
[----:B------:R-:W-:Y:S01]  /*16830*/  F2FP.BF16.F32.PACK_AB R157, RZ, R157 ;  /* 0x0000009dff9d723e */ /* 0x000fe200000010ff */
[----:B------:R-:W-:Y:S01]  /*16840*/  @P1 STG.E.U16 desc[UR52][R6.64+0x140], R155 ;  /* 0x0001409b06001986 */ /* 0x000fe2000c101534 */
[----:B------:R-:W-:Y:S02]  /*16850*/  F2FP.BF16.F32.PACK_AB R158, RZ, R158 ;  /* 0x0000009eff9e723e */ /* 0x000fe400000010ff */
[----:B------:R-:W-:Y:S01]  /*16860*/  ISETP.GT.AND P1, PT, R0, 0x8, P2 ;  /* 0x000000080000780c */ /* 0x000fe20001724270 */
[----:B------:R-:W-:Y:S01]  /*16870*/  @P3 STG.E.U16 desc[UR52][R6.64+0x142], R156 ;  /* 0x0001429c06003986 */ /* 0x000fe2000c101534 */
[----:B------:R-:W-:-:S02]  /*16880*/  ISETP.GT.AND P2, PT, R3, 0xb0, PT ;  /* 0x000000b00300780c */ /* 0x000fc40003f44270 */
[----:B------:R-:W-:Y:S01]  /*16890*/  ISETP.GT.AND P3, PT, R0, 0x8, P0 ;  /* 0x000000080000780c */ /* 0x000fe20000764270 */
        /* <DEDUP_REMOVED lines=153> */
[----:B------:R-:W-:Y:S01]  /*17230*/  @P5 STG.E.U16 desc[UR52][R4.64+0x1e0], R193 ;  /* 0x0001e0c104005986 */ /* 0x000fe2000c101534 */
[----:B------:R-:W-:-:S03]  /*17240*/  ISETP.GT.AND P1, PT, R3, 0xf9, PT ;  /* 0x000000f90300780c */ /* 0x000fc60003f24270 */
[----:B------:R-:W-:Y:S01]  /*17250*/  @P4 STG.E.U16 desc[UR52][R4.64+0x1e2], R194 ;  /* 0x0001e2c204004986 */ /* 0x000fe2000c101534 */
[C---:B------:R-:W-:Y:S02]  /*17260*/  ISETP.GT.AND P4, PT, R0.reuse, RZ, P3 ;  /* 0x000000ff0000720c */ /* 0x040fe40001f84270 */
[----:B------:R-:W-:Y:S01]  /*17270*/  F2FP.BF16.F32.PACK_AB R195, RZ, R195 ;  /* 0x000000c3ffc3723e */ /* 0x000fe200000010ff */
[-C--:B------:R-:W-:Y:S01]  /*17280*/  FMUL R37, R37, R2.reuse ;  /* 0x0000000225257220 */ /* 0x080fe20000400000 */
[----:B------:R-:W-:Y:S01]  /*17290*/  ISETP.GT.AND P5, PT, R0, RZ, P1 ;  /* 0x000000ff0000720c */ /* 0x000fe20000fa4270 */
[----:B------:R-:W-:Y:S01]  /*172a0*/  FMUL R38, R38, R2 ;  /* 0x0000000226267220 */ /* 0x000fe20000400000 */
[----:B------:R-:W-:Y:S01]  /*172b0*/  F2FP.BF16.F32.PACK_AB R196, RZ, R196 ;  /* 0x000000c4ffc4723e */ /* 0x000fe200000010ff */
[----:B------:R-:W-:Y:S01]  /*172c0*/  @P2 STG.E.U16 desc[UR52][R6.64+0x1e0], R195 ;  /* 0x0001e0c306002986 */ /* 0x000fe2000c101534 */
[----:B------:R-:W-:Y:S02]  /*172d0*/  F2FP.BF16.F32.PACK_AB R197, RZ, R197 ;  /* 0x000000c5ffc5723e */ /* 0x000fe400000010ff */
[----:B------:R-:W-:Y:S01]  /*172e0*/  ISETP.GT.AND P3, PT, R0, 0x8, P3 ;  /* 0x000000080000780c */ /* 0x000fe20001f64270 */
[-C--:B------:R-:W-:Y:S01]  /*172f0*/  FMUL R39, R39, R2.reuse ;  /* 0x0000000227277220 */ /* 0x080fe20000400000 */
[----:B------:R-:W-:Y:S01]  /*17300*/  ISETP.GT.AND P2, PT, R3, 0x100, PT ;  /* 0x000001000300780c */ /* 0x000fe20003f44270 */
[-C--:B------:R-:W-:Y:S01]  /*17310*/  FMUL R40, R40, R2.reuse ;  /* 0x0000000228287220 */ /* 0x080fe20000400000 */
[----:B------:R-:W-:Y:S01]  /*17320*/  ISETP.GT.AND P1, PT, R0, 0x8, P1 ;  /* 0x000000080000780c */ /* 0x000fe20000f24270 */
[----:B--2---:R-:W-:Y:S01]  /*17330*/  FMUL R9, R9, R2 ;  /* 0x0000000209097220 */ /* 0x004fe20000400000 */
[----:B------:R-:W-:Y:S01]  /*17340*/  F2FP.BF16.F32.PACK_AB R198, RZ, R198 ;  /* 0x000000c6ffc6723e */ /* 0x000fe200000010ff */
[----:B------:R-:W-:Y:S01]  /*17350*/  @P0 STG.E.U16 desc[UR52][R6.64+0x1e2], R196 ;  /* 0x0001e2c406000986 */ /* 0x000fe2000c101534 */
[----:B------:R-:W-:-:S03]  /*17360*/  ISETP.GT.AND P0, PT, R3, 0x101, PT ;  /* 0x000001010300780c */ /* 0x000fc60003f04270 */
[----:B------:R-:W-:Y:S01]  /*17370*/  @P4 STG.E.U16 desc[UR52][R4.64+0x1f0], R197 ;  /* 0x0001f0c504004986 */ /* 0x000fe2000c101534 */
[C---:B------:R-:W-:Y:S02]  /*17380*/  ISETP.GT.AND P4, PT, R0.reuse, RZ, P2 ;  /* 0x000000ff0000720c */ /* 0x040fe40001784270 */
[----:B------:R-:W-:Y:S01]  /*17390*/  F2FP.BF16.F32.PACK_AB R9, RZ, R9 ;  /* 0x00000009ff09723e */ /* 0x000fe200000010ff */
[----:B------:R-:W-:Y:S01]  /*173a0*/  @P5 STG.E.U16 desc[UR52][R4.64+0x1f2], R198 ;  /* 0x0001f2c604005986 */ /* 0x000fe2000c101534 */
[----:B------:R-:W-:Y:S02]  /*173b0*/  F2FP.BF16.F32.PACK_AB R199, RZ, R199 ;  /* 0x000000c7ffc7723e */ /* 0x000fe400000010ff */
[C---:B------:R-:W-:Y:S01]  /*173c0*/  ISETP.GT.AND P5, PT, R0.reuse, RZ, P0 ;  /* 0x000000ff0000720c */ /* 0x040fe200007a4270 */
[----:B------:R-:W-:Y:S01]  /*173d0*/  @P3 STG.E.U16 desc[UR52][R6.64+0x1f0], R9 ;  /* 0x0001f00906003986 */ /* 0x000fe2000c101534 */
[----:B------:R-:W-:Y:S02]  /*173e0*/  F2FP.BF16.F32.PACK_AB R24, RZ, R24 ;  /* 0x00000018ff18723e */ /* 0x000fe400000010ff */
[----:B------:R-:W-:Y:S01]  /*173f0*/  ISETP.GT.AND P2, PT, R0, 0x8, P2 ;  /* 0x000000080000780c */ /* 0x000fe20001744270 */
[----:B------:R-:W-:Y:S01]  /*17400*/  @P1 STG.E.U16 desc[UR52][R6.64+0x1f2], R199 ;  /* 0x0001f2c706001986 */ /* 0x000fe2000c101534 */
[----:B------:R-:W-:-:S02]  /*17410*/  ISETP.GT.AND P1, PT, R3, 0x108, PT ;  /* 0x000001080300780c */ /* 0x000fc40003f24270 */
[----:B------:R-:W-:Y:S01]  /*17420*/  F2FP.BF16.F32.PACK_AB R25, RZ, R25 ;  /* 0x00000019ff19723e */ /* 0x000fe200000010ff */
[----:B------:R-:W-:Y:S01]  /*17430*/  @P4 STG.E.U16 desc[UR52][R4.64+0x200], R24 ;  /* 0x0002001804004986 */ /* 0x000fe2000c101534 */
[C---:B------:R-:W-:Y:S02]  /*17440*/  ISETP.GT.AND P3, PT, R0.reuse, 0x8, P0 ;  /* 0x000000080000780c */ /* 0x040fe40000764270 */
[----:B------:R-:W-:Y:S01]  /*17450*/  ISETP.GT.AND P0, PT, R3, 0x109, PT ;  /* 0x000001090300780c */ /* 0x000fe20003f04270 */
[----:B------:R-:W-:Y:S01]  /*17460*/  FMUL R41, R41, R2 ;  /* 0x0000000229297220 */ /* 0x000fe20000400000 */
[C---:B------:R-:W-:Y:S01]  /*17470*/  ISETP.GT.AND P4, PT, R0.reuse, RZ, P1 ;  /* 0x000000ff0000720c */ /* 0x040fe20000f84270 */
[----:B------:R-:W-:Y:S01]  /*17480*/  @P5 STG.E.U16 desc[UR52][R4.64+0x202], R25 ;  /* 0x0002021904005986 */ /* 0x000fe2000c101534 */
[----:B------:R-:W-:Y:S02]  /*17490*/  F2FP.BF16.F32.PACK_AB R26, RZ, R26 ;  /* 0x0000001aff1a723e */ /* 0x000fe400000010ff */
[----:B------:R-:W-:Y:S01]  /*174a0*/  ISETP.GT.AND P5, PT, R0, RZ, P0 ;  /* 0x000000ff0000720c */ /* 0x000fe200007a4270 */
[----:B------:R-:W-:Y:S01]  /*174b0*/  FMUL R42, R42, R2 ;  /* 0x000000022a2a7220 */ /* 0x000fe20000400000 */
[----:B------:R-:W-:Y:S01]  /*174c0*/  F2FP.BF16.F32.PACK_AB R27, RZ, R27 ;  /* 0x0000001bff1b723e */ /* 0x000fe200000010ff */
[----:B------:R-:W-:Y:S01]  /*174d0*/  @P2 STG.E.U16 desc[UR52][R6.64+0x200], R26 ;  /* 0x0002001a06002986 */ /* 0x000fe2000c101534 */
[----:B------:R-:W-:-:S02]  /*174e0*/  F2FP.BF16.F32.PACK_AB R28, RZ, R28 ;  /* 0x0000001cff1c723e */ /* 0x000fc400000010ff */
[C---:B------:R-:W-:Y:S01]  /*174f0*/  ISETP.GT.AND P2, PT, R0.reuse, 0x8, P1 ;  /* 0x000000080000780c */ /* 0x040fe20000f44270 */
[----:B------:R-:W-:Y:S01]  /*17500*/  FMUL R43, R43, R2 ;  /* 0x000000022b2b7220 */ /* 0x000fe20000400000 */
[C---:B------:R-:W-:Y:S01]  /*17510*/  ISETP.GT.AND P1, PT, R3.reuse, 0x110, PT ;  /* 0x000001100300780c */ /* 0x040fe20003f24270 */
[----:B------:R-:W-:Y:S01]  /*17520*/  @P3 STG.E.U16 desc[UR52][R6.64+0x202], R27 ;  /* 0x0002021b06003986 */ /* 0x000fe2000c101534 */
[----:B------:R-:W-:Y:S02]  /*17530*/  F2FP.BF16.F32.PACK_AB R29, RZ, R29 ;  /* 0x0000001dff1d723e */ /* 0x000fe400000010ff */
[C---:B------:R-:W-:Y:S01]  /*17540*/  ISETP.GT.AND P3, PT, R0.reuse, 0x8, P0 ;  /* 0x000000080000780c */ /* 0x040fe20000764270 */
[----:B------:R-:W-:Y:S01]  /*17550*/  @P4 STG.E.U16 desc[UR52][R4.64+0x210], R28 ;  /* 0x0002101c04004986 */ /* 0x000fe2000c101534 */
[----:B------:R-:W-:Y:S02]  /*17560*/  ISETP.GT.AND P0, PT, R3, 0x111, PT ;  /* 0x000001110300780c */ /* 0x000fe40003f04270 */
[----:B------:R-:W-:Y:S01]  /*17570*/  ISETP.GT.AND P4, PT, R0, RZ, P1 ;  /* 0x000000ff0000720c */ /* 0x000fe20000f84270 */
[----:B------:R-:W-:Y:S01]  /*17580*/  @P5 STG.E.U16 desc[UR52][R4.64+0x212], R29 ;  /* 0x0002121d04005986 */ /* 0x000fe2000c101534 */
[----:B------:R-:W-:-:S02]  /*17590*/  F2FP.BF16.F32.PACK_AB R30, RZ, R30 ;  /* 0x0000001eff1e723e */ /* 0x000fc400000010ff */
[----:B------:R-:W-:Y:S01]  /*175a0*/  ISETP.GT.AND P5, PT, R0, RZ, P0 ;  /* 0x000000ff0000720c */ /* 0x000fe200007a4270 */
[----:B------:R-:W-:Y:S01]  /*175b0*/  FMUL R44, R44, R2 ;  /* 0x000000022c2c7220 */ /* 0x000fe20000400000 */
[----:B------:R-:W-:Y:S01]  /*175c0*/  F2FP.BF16.F32.PACK_AB R31, RZ, R31 ;  /* 0x0000001fff1f723e */ /* 0x000fe200000010ff */
[----:B------:R-:W-:Y:S01]  /*175d0*/  @P2 STG.E.U16 desc[UR52][R6.64+0x210], R30 ;  /* 0x0002101e06002986 */ /* 0x000fe2000c101534 */
[----:B------:R-:W-:Y:S02]  /*175e0*/  F2FP.BF16.F32.PACK_AB R32, RZ, R32 ;  /* 0x00000020ff20723e */ /* 0x000fe400000010ff */
[----:B------:R-:W-:Y:S01]  /*175f0*/  ISETP.GT.AND P2, PT, R0, 0x8, P1 ;  /* 0x000000080000780c */ /* 0x000fe20000f44270 */
[----:B------:R-:W-:Y:S01]  /*17600*/  FMUL R45, R45, R2 ;  /* 0x000000022d2d7220 */ /* 0x000fe20000400000 */
[----:B------:R-:W-:Y:S01]  /*17610*/  ISETP.GT.AND P1, PT, R3, 0x118, PT ;  /* 0x000001180300780c */ /* 0x000fe20003f24270 */
[----:B------:R-:W-:Y:S01]  /*17620*/  @P3 STG.E.U16 desc[UR52][R6.64+0x212], R31 ;  /* 0x0002121f06003986 */ /* 0x000fe2000c101534 */
[----:B------:R-:W-:-:S02]  /*17630*/  F2FP.BF16.F32.PACK_AB R33, RZ, R33 ;  /* 0x00000021ff21723e */ /* 0x000fc400000010ff */
[C---:B------:R-:W-:Y:S01]  /*17640*/  ISETP.GT.AND P3, PT, R0.reuse, 0x8, P0 ;  /* 0x000000080000780c */ /* 0x040fe20000764270 */
[----:B------:R-:W-:Y:S01]  /*17650*/  @P4 STG.E.U16 desc[UR52][R4.64+0x220], R32 ;  /* 0x0002202004004986 */ /* 0x000fe2000c101534 */
[----:B------:R-:W-:Y:S02]  /*17660*/  ISETP.GT.AND P0, PT, R3, 0x119, PT ;  /* 0x000001190300780c */ /* 0x000fe40003f04270 */
        /* <DEDUP_REMOVED lines=82> */
[----:B------:R-:W-:Y:S01]  /*17b90*/  F2FP.BF16.F32.PACK_AB R54, RZ, R54 ;  /* 0x00000036ff36723e */ /* 0x000fe200000010ff */
[-C--:B------:R-:W-:Y:S01]  /*17ba0*/  FMUL R56, R56, R2.reuse ;  /* 0x0000000238387220 */ /* 0x080fe20000400000 */
[----:B------:R-:W-:Y:S01]  /*17bb0*/  ISETP.GT.AND P5, PT, R0, RZ, P0 ;  /* 0x000000ff0000720c */ /* 0x000fe200007a4270 */
[----:B------:R-:W-:Y:S01]  /*17bc0*/  FMUL R57, R57, R2 ;  /* 0x0000000239397220 */ /* 0x000fe20000400000 */
[----:B------:R-:W-:Y:S01]  /*17bd0*/  F2FP.BF16.F32.PACK_AB R55, RZ, R55 ;  /* 0x00000037ff37723e */ /* 0x000fe200000010ff */
[----:B------:R-:W-:Y:S01]  /*17be0*/  @P2 STG.E.U16 desc[UR52][R6.64+0x270], R54 ;  /* 0x0002703606002986 */ /* 0x000fe2000c101534 */
[----:B------:R-:W-:-:S02]  /*17bf0*/  F2FP.BF16.F32.PACK_AB R56, RZ, R56 ;  /* 0x00000038ff38723e */ /* 0x000fc400000010ff */
[----:B------:R-:W-:Y:S01]  /*17c00*/  ISETP.GT.AND P2, PT, R0, 0x8, P1 ;  /* 0x000000080000780c */ /* 0x000fe20000f44270 */
[-C--:B------:R-:W-:Y:S01]  /*17c10*/  FMUL R58, R58, R2.reuse ;  /* 0x000000023a3a7220 */ /* 0x080fe20000400000 */
[C---:B------:R-:W-:Y:S01]  /*17c20*/  ISETP.GT.AND P1, PT, R3.reuse, 0x148, PT ;  /* 0x000001480300780c */ /* 0x040fe20003f24270 */
[----:B------:R-:W-:Y:S01]  /*17c30*/  @P3 STG.E.U16 desc[UR52][R6.64+0x272], R55 ;  /* 0x0002723706003986 */ /* 0x000fe2000c101534 */
[----:B------:R-:W-:Y:S02]  /*17c40*/  F2FP.BF16.F32.PACK_AB R57, RZ, R57 ;  /* 0x00000039ff39723e */ /* 0x000fe400000010ff */
[C---:B------:R-:W-:Y:S01]  /*17c50*/  ISETP.GT.AND P3, PT, R0.reuse, 0x8, P0 ;  /* 0x000000080000780c */ /* 0x040fe20000764270 */
[----:B------:R-:W-:Y:S01]  /*17c60*/  @P4 STG.E.U16 desc[UR52][R4.64+0x280], R56 ;  /* 0x0002803804004986 */ /* 0x000fe2000c101534 */
[----:B------:R-:W-:Y:S02]  /*17c70*/  ISETP.GT.AND P0, PT, R3, 0x149, PT ;  /* 0x000001490300780c */ /* 0x000fe40003f04270 */
[----:B------:R-:W-:Y:S01]  /*17c80*/  ISETP.GT.AND P4, PT, R0, RZ, P1 ;  /* 0x000000ff0000720c */ /* 0x000fe20000f84270 */
[----:B------:R-:W-:Y:S01]  /*17c90*/  FMUL R59, R59, R2 ;  /* 0x000000023b3b7220 */ /* 0x000fe20000400000 */
        /* <DEDUP_REMOVED lines=27> */
[----:B------:R-:W-:Y:S01]  /*17e50*/  FMUL R66, R66, R2 ;  /* 0x0000000242427220 */ /* 0x000fe20000400000 */
[C---:B------:R-:W-:Y:S01]  /*17e60*/  ISETP.GT.AND P1, PT, R3.reuse, 0x158, PT ;  /* 0x000001580300780c */ /* 0x040fe20003f24270 */
[----:B------:R-:W-:Y:S01]  /*17e70*/  @P3 STG.E.U16 desc[UR52][R6.64+0x292], R63 ;  /* 0x0002923f06003986 */ /* 0x000fe2000c101534 */
[----:B------:R-:W-:Y:S02]  /*17e80*/  F2FP.BF16.F32.PACK_AB R65, RZ, R65 ;  /* 0x00000041ff41723e */ /* 0x000fe400000010ff */
[----:B------:R-:W-:Y:S01]  /*17e90*/  ISETP.GT.AND P3, PT, R0, 0x8, P0 ;  /* 0x000000080000780c */ /* 0x000fe20000764270 */
[----:B------:R-:W2:Y:S01]  /*17ea0*/  LDL.LU R146, [R1+0x230] ;  /* 0x0002300001927983 */ /* 0x000ea20000300800 */
[----:B------:R-:W-:-:S03]  /*17eb0*/  ISETP.GT.AND P0, PT, R3, 0x159, PT ;  /* 0x000001590300780c */ /* 0x000fc60003f04270 */
[----:B------:R-:W-:Y:S01]  /*17ec0*/  @P4 STG.E.U16 desc[UR52][R4.64+0x2a0], R64 ;  /* 0x0002a04004004986 */ /* 0x000fe2000c101534 */
[----:B------:R-:W-:Y:S01]  /*17ed0*/  ISETP.GT.AND P4, PT, R0, RZ, P1 ;  /* 0x000000ff0000720c */ /* 0x000fe20000f84270 */
[----:B------:R-:W-:Y:S02]  /*17ee0*/  FMUL R67, R67, R2 ;  /* 0x0000000243437220 */ /* 0x000fe40000400000 */
[----:B------:R-:W4:Y:S01]  /*17ef0*/  LDL.LU R147, [R1+0x22c] ;  /* 0x00022c0001937983 */ /* 0x000f220000300800 */
[----:B------:R-:W-:Y:S01]  /*17f00*/  F2FP.BF16.F32.PACK_AB R66, RZ, R66 ;  /* 0x00000042ff42723e */ /* 0x000fe200000010ff */
[-C--:B------:R-:W-:Y:S02]  /*17f10*/  FMUL R68, R68, R2.reuse ;  /* 0x0000000244447220 */ /* 0x080fe40000400000 */
[----:B------:R-:W4:Y:S04]  /*17f20*/  LDL.LU R148, [R1+0x228] ;  /* 0x0002280001947983 */ /* 0x000f280000300800 */
[----:B------:R-:W4:Y:S04]  /*17f30*/  LDL.LU R149, [R1+0x224] ;  /* 0x0002240001957983 */ /* 0x000f280000300800 */
[----:B------:R-:W-:Y:S01]  /*17f40*/  @P5 STG.E.U16 desc[UR52][R4.64+0x2a2], R65 ;  /* 0x0002a24104005986 */ /* 0x000fe2000c101534 */
[----:B------:R-:W-:Y:S01]  /*17f50*/  ISETP.GT.AND P5, PT, R0, RZ, P0 ;  /* 0x000000ff0000720c */ /* 0x000fe200007a4270 */
[----:B------:R-:W-:Y:S01]  /*17f60*/  FMUL R69, R69, R2 ;  /* 0x0000000245457220 */ /* 0x000fe20000400000 */
[----:B------:R-:W-:Y:S01]  /*17f70*/  F2FP.BF16.F32.PACK_AB R67, RZ, R67 ;  /* 0x00000043ff43723e */ /* 0x000fe200000010ff */
[----:B------:R-:W4:Y:S01]  /*17f80*/  LDL.LU R150, [R1+0x220] ;  /* 0x0002200001967983 */ /* 0x000f220000300800 */
[----:B------:R-:W-:-:S03]  /*17f90*/  F2FP.BF16.F32.PACK_AB R68, RZ, R68 ;  /* 0x00000044ff44723e */ /* 0x000fc600000010ff */
[----:B------:R-:W-:Y:S01]  /*17fa0*/  @P2 STG.E.U16 desc[UR52][R6.64+0x2a0], R66 ;  /* 0x0002a04206002986 */ /* 0x000fe2000c101534 */
[----:B------:R-:W-:Y:S02]  /*17fb0*/  ISETP.GT.AND P2, PT, R0, 0x8, P1 ;  /* 0x000000080000780c */ /* 0x000fe40000f44270 */
[C---:B------:R-:W-:Y:S01]  /*17fc0*/  ISETP.GT.AND P1, PT, R3.reuse, 0x160, PT ;  /* 0x000001600300780c */ /* 0x040fe20003f24270 */
[----:B------:R-:W4:Y:S01]  /*17fd0*/  LDL.LU R151, [R1+0x21c] ;  /* 0x00021c0001977983 */ /* 0x000f220000300800 */
[----:B------:R-:W-:Y:S01]  /*17fe0*/  F2FP.BF16.F32.PACK_AB R69, RZ, R69 ;  /* 0x00000045ff45723e */ /* 0x000fe200000010ff */
[-C--:B------:R-:W-:Y:S02]  /*17ff0*/  FMUL R70, R70, R2.reuse ;  /* 0x0000000246467220 */ /* 0x080fe40000400000 */
[----:B------:R-:W-:Y:S01]  /*18000*/  @P3 STG.E.U16 desc[UR52][R6.64+0x2a2], R67 ;  /* 0x0002a24306003986 */ /* 0x000fe2000c101534 */
[C---:B------:R-:W-:Y:S02]  /*18010*/  ISETP.GT.AND P3, PT, R0.reuse, 0x8, P0 ;  /* 0x000000080000780c */ /* 0x040fe40000764270 */
[----:B------:R-:W-:Y:S01]  /*18020*/  ISETP.GT.AND P0, PT, R3, 0x161, PT ;  /* 0x000001610300780c */ /* 0x000fe20003f04270 */
[----:B------:R-:W-:Y:S01]  /*18030*/  @P4 STG.E.U16 desc[UR52][R4.64+0x2b0], R68 ;  /* 0x0002b04404004986 */ /* 0x000fe2000c101534 */
[----:B------:R-:W-:Y:S01]  /*18040*/  ISETP.GT.AND P4, PT, R0, RZ, P1 ;  /* 0x000000ff0000720c */ /* 0x000fe20000f84270 */
[----:B------:R-:W-:Y:S01]  /*18050*/  FMUL R71, R71, R2 ;  /* 0x0000000247477220 */ /* 0x000fe20000400000 */
[----:B------:R-:W-:Y:S01]  /*18060*/  F2FP.BF16.F32.PACK_AB R70, RZ, R70 ;  /* 0x00000046ff46723e */ /* 0x000fe200000010ff */
[----:B------:R-:W-:Y:S01]  /*18070*/  @P5 STG.E.U16 desc[UR52][R4.64+0x2b2], R69 ;  /* 0x0002b24504005986 */ /* 0x000fe2000c101534 */
        /* <DEDUP_REMOVED lines=33> */
[----:B------:R0:W5:Y:S01]  /*18290*/  LDL.LU R16, [R1+0x218] ;  /* 0x0002180001107983 */ /* 0x0001620000300800 */
[----:B------:R-:W-:Y:S01]  /*182a0*/  FMUL R79, R79, R2 ;  /* 0x000000024f4f7220 */ /* 0x000fe20000400000 */
[----:B------:R-:W-:Y:S01]  /*182b0*/  F2FP.BF16.F32.PACK_AB R78, RZ, R78 ;  /* 0x0000004eff4e723e */ /* 0x000fe200000010ff */
[-C--:B------:R-:W-:Y:S01]  /*182c0*/  FMUL R80, R80, R2.reuse ;  /* 0x0000000250507220 */ /* 0x080fe20000400000 */
[----:B------:R-:W-:Y:S01]  /*182d0*/  @P5 STG.E.U16 desc[UR52][R4.64+0x2d2], R77 ;  /* 0x0002d24d04005986 */ /* 0x000fe2000c101534 */
[----:B------:R-:W-:Y:S01]  /*182e0*/  ISETP.GT.AND P5, PT, R0, RZ, P0 ;  /* 0x000000ff0000720c */ /* 0x000fe200007a4270 */
[----:B------:R-:W-:Y:S01]  /*182f0*/  FMUL R81, R81, R2 ;  /* 0x0000000251517220 */ /* 0x000fe20000400000 */
[----:B------:R-:W-:Y:S01]  /*18300*/  F2FP.BF16.F32.PACK_AB R79, RZ, R79 ;  /* 0x0000004fff4f723e */ /* 0x000fe200000010ff */
[----:B------:R-:W-:Y:S01]  /*18310*/  @P2 STG.E.U16 desc[UR52][R6.64+0x2d0], R78 ;  /* 0x0002d04e06002986 */ /* 0x000fe2000c101534 */
[----:B------:R-:W-:-:S02]  /*18320*/  F2FP.BF16.F32.PACK_AB R80, RZ, R80 ;  /* 0x00000050ff50723e */ /* 0x000fc400000010ff */
[----:B------:R-:W-:Y:S02]  /*18330*/  ISETP.GT.AND P2, PT, R0, 0x8, P1 ;  /* 0x000000080000780c */ /* 0x000fe40000f44270 */
[C---:B------:R-:W-:Y:S01]  /*18340*/  ISETP.GT.AND P1, PT, R3.reuse, 0x178, PT ;  /* 0x000001780300780c */ /* 0x040fe20003f24270 */
[----:B------:R-:W-:Y:S01]  /*18350*/  @P3 STG.E.U16 desc[UR52][R6.64+0x2d2], R79 ;  /* 0x0002d24f06003986 */ /* 0x000fe2000c101534 */
[----:B------:R-:W-:Y:S01]  /*18360*/  F2FP.BF16.F32.PACK_AB R81, RZ, R81 ;  /* 0x00000051ff51723e */ /* 0x000fe200000010ff */
[-C--:B------:R-:W-:Y:S01]  /*18370*/  FMUL R82, R82, R2.reuse ;  /* 0x0000000252527220 */ /* 0x080fe20000400000 */
        /* <DEDUP_REMOVED lines=229> */
[C---:B------:R-:W-:Y:S02]  /*191d0*/  ISETP.GT.AND P2, PT, R0.reuse, 0x8, P1 ;  /* 0x000000080000780c */ /* 0x040fe40000f44270 */
[C---:B------:R-:W-:Y:S01]  /*191e0*/  ISETP.GT.AND P1, PT, R3.reuse, 0x1e0, PT ;  /* 0x000001e00300780c */ /* 0x040fe20003f24270 */
[----:B------:R-:W-:Y:S01]  /*191f0*/  @P3 STG.E.U16 desc[UR52][R6.64+0x3a2], R131 ;  /* 0x0003a28306003986 */ /* 0x000fe2000c101534 */
[----:B------:R-:W-:Y:S02]  /*19200*/  F2FP.BF16.F32.PACK_AB R133, RZ, R133 ;  /* 0x00000085ff85723e */ /* 0x000fe400000010ff */
[----:B------:R-:W-:Y:S01]  /*19210*/  ISETP.GT.AND P3, PT, R0, 0x8, P0 ;  /* 0x000000080000780c */ /* 0x000fe20000764270 */
[----:B------:R-:W-:Y:S01]  /*19220*/  @P4 STG.E.U16 desc[UR52][R4.64+0x3b0], R132 ;  /* 0x0003b08404004986 */ /* 0x000fe2000c101534 */
[----:B------:R-:W-:Y:S01]  /*19230*/  ISETP.GT.AND P0, PT, R3, 0x1e1, PT ;  /* 0x000001e10300780c */ /* 0x000fe20003f04270 */
[-C--:B------:R-:W-:Y:S01]  /*19240*/  FMUL R134, R134, R2.reuse ;  /* 0x0000000286867220 */ /* 0x080fe20000400000 */
[----:B------:R-:W-:Y:S01]  /*19250*/  ISETP.GT.AND P4, PT, R0, RZ, P1 ;  /* 0x000000ff0000720c */ /* 0x000fe20000f84270 */
[-C--:B------:R-:W-:Y:S01]  /*19260*/  FMUL R135, R135, R2.reuse ;  /* 0x0000000287877220 */ /* 0x080fe20000400000 */
[----:B------:R-:W-:Y:S01]  /*19270*/  @P5 STG.E.U16 desc[UR52][R4.64+0x3b2], R133 ;  /* 0x0003b28504005986 */ /* 0x000fe2000c101534 */
[-C--:B------:R-:W-:Y:S01]  /*19280*/  FMUL R136, R136, R2.reuse ;  /* 0x0000000288887220 */ /* 0x080fe20000400000 */
[----:B------:R-:W-:Y:S01]  /*19290*/  ISETP.GT.AND P5, PT, R0, RZ, P0 ;  /* 0x000000ff0000720c */ /* 0x000fe200007a4270 */
[----:B------:R-:W-:Y:S01]  /*192a0*/  FMUL R137, R137, R2 ;  /* 0x0000000289897220 */ /* 0x000fe20000400000 */
[----:B------:R-:W-:-:S02]  /*192b0*/  F2FP.BF16.F32.PACK_AB R134, RZ, R134 ;  /* 0x00000086ff86723e */ /* 0x000fc400000010ff */
[----:B------:R-:W-:Y:S02]  /*192c0*/  F2FP.BF16.F32.PACK_AB R135, RZ, R135 ;  /* 0x00000087ff87723e */ /* 0x000fe400000010ff */
[----:B------:R-:W-:Y:S01]  /*192d0*/  F2FP.BF16.F32.PACK_AB R136, RZ, R136 ;  /* 0x00000088ff88723e */ /* 0x000fe200000010ff */
[----:B------:R-:W-:Y:S01]  /*192e0*/  @P2 STG.E.U16 desc[UR52][R6.64+0x3b0], R134 ;  /* 0x0003b08606002986 */ /* 0x000fe2000c101534 */
[----:B------:R-:W-:-:S03]  /*192f0*/  F2FP.BF16.F32.PACK_AB R137, RZ, R137 ;  /* 0x00000089ff89723e */ /* 0x000fc600000010ff */
[----:B------:R-:W-:Y:S01]  /*19300*/  @P3 STG.E.U16 desc[UR52][R6.64+0x3b2], R135 ;  /* 0x0003b28706003986 */ /* 0x000fe2000c101534 */
[----:B------:R-:W-:-:S03]  /*19310*/  ISETP.GT.AND P1, PT, R0, 0x8, P1 ;  /* 0x000000080000780c */ /* 0x000fc60000f24270 */
[----:B------:R-:W-:Y:S01]  /*19320*/  @P4 STG.E.U16 desc[UR52][R4.64+0x3c0], R136 ;  /* 0x0003c08804004986 */ /* 0x000fe2000c101534 */
[----:B------:R-:W-:Y:S02]  /*19330*/  ISETP.GT.AND P4, PT, R3, 0x1e8, PT ;  /* 0x000001e80300780c */ /* 0x000fe40003f84270 */
[C---:B------:R-:W-:Y:S01]  /*19340*/  ISETP.GT.AND P2, PT, R0.reuse, 0x8, P0 ;  /* 0x000000080000780c */ /* 0x040fe20000744270 */
[----:B------:R-:W-:Y:S01]  /*19350*/  @P5 STG.E.U16 desc[UR52][R4.64+0x3c2], R137 ;  /* 0x0003c28904005986 */ /* 0x000fe2000c101534 */
[----:B------:R-:W-:Y:S01]  /*19360*/  ISETP.GT.AND P5, PT, R0, RZ, P4 ;  /* 0x000000ff0000720c */ /* 0x000fe200027a4270 */
[-C--:B------:R-:W-:Y:S01]  /*19370*/  FMUL R138, R138, R2.reuse ;  /* 0x000000028a8a7220 */ /* 0x080fe20000400000 */
[-C--:B------:R-:W-:Y:S01]  /*19380*/  FMUL R139, R139, R2.reuse ;  /* 0x000000028b8b7220 */ /* 0x080fe20000400000 */
[----:B------:R-:W-:Y:S01]  /*19390*/  FMUL R140, R140, R2 ;  /* 0x000000028c8c7220 */ /* 0x000fe20000400000 */
[----:B------:R-:W-:Y:S02]  /*193a0*/  ISETP.GT.AND P0, PT, R3, 0x1e9, PT ;  /* 0x000001e90300780c */ /* 0x000fe40003f04270 */
[----:B------:R-:W-:-:S02]  /*193b0*/  F2FP.BF16.F32.PACK_AB R138, RZ, R138 ;  /* 0x0000008aff8a723e */ /* 0x000fc400000010ff */
[----:B------:R-:W-:Y:S02]  /*193c0*/  F2FP.BF16.F32.PACK_AB R139, RZ, R139 ;  /* 0x0000008bff8b723e */ /* 0x000fe400000010ff */
[----:B------:R-:W-:Y:S02]  /*193d0*/  F2FP.BF16.F32.PACK_AB R140, RZ, R140 ;  /* 0x0000008cff8c723e */ /* 0x000fe400000010ff */
[C---:B------:R-:W-:Y:S01]  /*193e0*/  ISETP.GT.AND P3, PT, R0.reuse, RZ, P0 ;  /* 0x000000ff0000720c */ /* 0x040fe20000764270 */
[----:B------:R-:W-:Y:S01]  /*193f0*/  @P1 STG.E.U16 desc[UR52][R6.64+0x3c0], R138 ;  /* 0x0003c08a06001986 */ /* 0x000fe2000c101534 */
[-C--:B------:R-:W-:Y:S01]  /*19400*/  FMUL R141, R141, R2.reuse ;  /* 0x000000028d8d7220 */ /* 0x080fe20000400000 */
[----:B------:R-:W-:Y:S02]  /*19410*/  ISETP.GT.AND P4, PT, R0, 0x8, P4 ;  /* 0x000000080000780c */ /* 0x000fe40002784270 */
[----:B------:R-:W-:Y:S01]  /*19420*/  @P2 STG.E.U16 desc[UR52][R6.64+0x3c2], R139 ;  /* 0x0003c28b06002986 */ /* 0x000fe2000c101534 */
[----:B------:R-:W-:-:S03]  /*19430*/  FMUL R142, R142, R2 ;  /* 0x000000028e8e7220 */ /* 0x000fc60000400000 */
[----:B------:R-:W-:Y:S01]  /*19440*/  @P5 STG.E.U16 desc[UR52][R4.64+0x3d0], R140 ;  /* 0x0003d08c04005986 */ /* 0x000fe2000c101534 */
[C---:B------:R-:W-:Y:S01]  /*19450*/  ISETP.GT.AND P5, PT, R0.reuse, 0x8, P0 ;  /* 0x000000080000780c */ /* 0x040fe200007a4270 */
[----:B------:R-:W-:Y:S01]  /*19460*/  FMUL R143, R143, R2 ;  /* 0x000000028f8f7220 */ /* 0x000fe20000400000 */
[----:B------:R-:W-:Y:S02]  /*19470*/  F2FP.BF16.F32.PACK_AB R141, RZ, R141 ;  /* 0x0000008dff8d723e */ /* 0x000fe400000010ff */
[----:B------:R-:W-:Y:S02]  /*19480*/  F2FP.BF16.F32.PACK_AB R142, RZ, R142 ;  /* 0x0000008eff8e723e */ /* 0x000fe400000010ff */
[----:B------:R-:W-:Y:S01]  /*19490*/  F2FP.BF16.F32.PACK_AB R143, RZ, R143 ;  /* 0x0000008fff8f723e */ /* 0x000fe200000010ff */
[----:B------:R-:W-:Y:S01]  /*194a0*/  @P3 STG.E.U16 desc[UR52][R4.64+0x3d2], R141 ;  /* 0x0003d28d04003986 */ /* 0x000fe2000c101534 */
[C---:B------:R-:W-:Y:S02]  /*194b0*/  ISETP.GT.AND P3, PT, R3.reuse, 0x1f0, PT ;  /* 0x000001f00300780c */ /* 0x040fe40003f64270 */
[----:B------:R-:W-:Y:S01]  /*194c0*/  ISETP.GT.AND P0, PT, R3, 0x1f1, PT ;  /* 0x000001f10300780c */ /* 0x000fe20003f04270 */
[----:B------:R-:W-:Y:S01]  /*194d0*/  @P4 STG.E.U16 desc[UR52][R6.64+0x3d0], R142 ;  /* 0x0003d08e06004986 */ /* 0x000fe2000c101534 */
[----:B------:R-:W-:-:S03]  /*194e0*/  ISETP.GT.AND P4, PT, R0, RZ, P3 ;  /* 0x000000ff0000720c */ /* 0x000fc60001f84270 */
[----:B------:R-:W-:Y:S01]  /*194f0*/  @P5 STG.E.U16 desc[UR52][R6.64+0x3d2], R143 ;  /* 0x0003d28f06005986 */ /* 0x000fe2000c101534 */
[----:B------:R-:W-:Y:S01]  /*19500*/  ISETP.GT.AND P5, PT, R0, RZ, P0 ;  /* 0x000000ff0000720c */ /* 0x000fe200007a4270 */
[-C--:B------:R-:W-:Y:S01]  /*19510*/  FMUL R144, R144, R2.reuse ;  /* 0x0000000290907220 */ /* 0x080fe20000400000 */
[----:B---3--:R-:W-:Y:S01]  /*19520*/  FMUL R145, R145, R2 ;  /* 0x0000000291917220 */ /* 0x008fe20000400000 */
[----:B------:R-:W-:-:S03]  /*19530*/  ISETP.GT.AND P2, PT, R3, 0x1f8, PT ;  /* 0x000001f80300780c */ /* 0x000fc60003f44270 */
[----:B------:R-:W-:Y:S02]  /*19540*/  F2FP.BF16.F32.PACK_AB R144, RZ, R144 ;  /* 0x00000090ff90723e */ /* 0x000fe400000010ff */
[----:B------:R-:W-:Y:S02]  /*19550*/  F2FP.BF16.F32.PACK_AB R145, RZ, R145 ;  /* 0x00000091ff91723e */ /* 0x000fe400000010ff */
[----:B------:R-:W-:Y:S01]  /*19560*/  ISETP.GT.AND P1, PT, R3, 0x1f9, PT ;  /* 0x000001f90300780c */ /* 0x000fe20003f24270 */
[----:B------:R-:W-:Y:S01]  /*19570*/  @P4 STG.E.U16 desc[UR52][R4.64+0x3e0], R144 ;  /* 0x0003e09004004986 */ /* 0x000fe2000c101534 */
[C---:B------:R-:W-:Y:S02]  /*19580*/  ISETP.GT.AND P3, PT, R0.reuse, 0x8, P3 ;  /* 0x000000080000780c */ /* 0x040fe40001f64270 */
[C---:B------:R-:W-:Y:S01]  /*19590*/  ISETP.GT.AND P0, PT, R0.reuse, 0x8, P0 ;  /* 0x000000080000780c */ /* 0x040fe20000704270 */
[----:B------:R-:W-:Y:S01]  /*195a0*/  @P5 STG.E.U16 desc[UR52][R4.64+0x3e2], R145 ;  /* 0x0003e29104005986 */ /* 0x000fe2000c101534 */
[----:B------:R-:W-:Y:S01]  /*195b0*/  ISETP.GT.AND P5, PT, R0, RZ, P2 ;  /* 0x000000ff0000720c */ /* 0x000fe200017a4270 */
[-C--:B--2---:R-:W-:Y:S01]  /*195c0*/  FMUL R146, R146, R2.reuse ;  /* 0x0000000292927220 */ /* 0x084fe20000400000 */
[C---:B------:R-:W-:Y:S01]  /*195d0*/  ISETP.GT.AND P4, PT, R0.reuse, RZ, P1 ;  /* 0x000000ff0000720c */ /* 0x040fe20000f84270 */
[-C--:B----4-:R-:W-:Y:S01]  /*195e0*/  FMUL R147, R147, R2.reuse ;  /* 0x0000000293937220 */ /* 0x090fe20000400000 */
[----:B------:R-:W-:Y:S01]  /*195f0*/  ISETP.GT.AND P2, PT, R0, 0x8, P2 ;  /* 0x000000080000780c */ /* 0x000fe20001744270 */
[-C--:B------:R-:W-:Y:S01]  /*19600*/  FMUL R148, R148, R2.reuse ;  /* 0x0000000294947220 */ /* 0x080fe20000400000 */
[----:B------:R-:W-:Y:S01]  /*19610*/  FMUL R149, R149, R2 ;  /* 0x0000000295957220 */ /* 0x000fe20000400000 */
[----:B------:R-:W-:-:S02]  /*19620*/  F2FP.BF16.F32.PACK_AB R146, RZ, R146 ;  /* 0x00000092ff92723e */ /* 0x000fc400000010ff */
[----:B------:R-:W-:Y:S02]  /*19630*/  F2FP.BF16.F32.PACK_AB R147, RZ, R147 ;  /* 0x00000093ff93723e */ /* 0x000fe400000010ff */
[----:B------:R-:W-:Y:S02]  /*19640*/  ISETP.GT.AND P1, PT, R0, 0x8, P1 ;  /* 0x000000080000780c */ /* 0x000fe40000f24270 */
[----:B------:R-:W-:Y:S01]  /*19650*/  F2FP.BF16.F32.PACK_AB R148, RZ, R148 ;  /* 0x00000094ff94723e */ /* 0x000fe200000010ff */
[-C--:B------:R-:W-:Y:S01]  /*19660*/  FMUL R150, R150, R2.reuse ;  /* 0x0000000296967220 */ /* 0x080fe20000400000 */
[----:B------:R-:W-:Y:S01]  /*19670*/  F2FP.BF16.F32.PACK_AB R149, RZ, R149 ;  /* 0x00000095ff95723e */ /* 0x000fe200000010ff */
[----:B------:R-:W-:Y:S01]  /*19680*/  FMUL R151, R151, R2 ;  /* 0x0000000297977220 */ /* 0x000fe20000400000 */
[----:B------:R-:W-:Y:S04]  /*19690*/  @P3 STG.E.U16 desc[UR52][R6.64+0x3e0], R146 ;  /* 0x0003e09206003986 */ /* 0x000fe8000c101534 */
[----:B------:R-:W-:Y:S01]  /*196a0*/  @P0 STG.E.U16 desc[UR52][R6.64+0x3e2], R147 ;  /* 0x0003e29306000986 */ /* 0x000fe2000c101534 */
[----:B------:R-:W-:-:S03]  /*196b0*/  F2FP.BF16.F32.PACK_AB R150, RZ, R150 ;  /* 0x00000096ff96723e */ /* 0x000fc600000010ff */
[----:B------:R-:W-:Y:S01]  /*196c0*/  @P5 STG.E.U16 desc[UR52][R4.64+0x3f0], R148 ;  /* 0x0003f09404005986 */ /* 0x000fe2000c101534 */
[----:B------:R-:W-:-:S03]  /*196d0*/  F2FP.BF16.F32.PACK_AB R151, RZ, R151 ;  /* 0x00000097ff97723e */ /* 0x000fc600000010ff */
[----:B------:R1:W-:Y:S02]  /*196e0*/  @P4 STG.E.U16 desc[UR52][R4.64+0x3f2], R149 ;  /* 0x0003f29504004986 */ /* 0x0003e4000c101534 */
[----:B-1----:R-:W-:Y:S02]  /*196f0*/  @P2 IMAD.MOV.U32 R4, RZ, RZ, R6 ;  /* 0x000000ffff042224 */ /* 0x002fe400078e0006 */
[----:B------:R-:W-:-:S05]  /*19700*/  @P2 IMAD.MOV.U32 R5, RZ, RZ, R7 ;  /* 0x000000ffff052224 */ /* 0x000fca00078e0007 */
[----:B------:R0:W-:Y:S04]  /*19710*/  @P2 STG.E.U16 desc[UR52][R4.64+0x3f0], R150 ;  /* 0x0003f09604002986 */ /* 0x0001e8000c101534 */
[----:B------:R0:W-:Y:S02]  /*19720*/  @P1 STG.E.U16 desc[UR52][R6.64+0x3f2], R151 ;  /* 0x0003f29706001986 */ /* 0x0001e4000c101534 */
.L_x_542:
[----:B------:R-:W-:Y:S05]  /*19730*/  BSYNC B0 ;  /* 0x0000000000007941 */ /* 0x000fea0003800000 */
.L_x_32:
[----:B------:R-:W2:Y:S01]  /*19740*/  LDL.LU R26, [R1+0x200] ;  /* 0x00020000011a7983 */ /* 0x000ea20000300800 */
[----:B---3--:R-:W-:Y:S01]  /*19750*/  IMAD.U32 R0, RZ, RZ, UR50 ;  /* 0x00000032ff007e24 */ /* 0x008fe2000f8e00ff */
[----:B0-----:R-:W-:Y:S01]  /*19760*/  MOV R3, UR50 ;  /* 0x0000003200037c02 */ /* 0x001fe20008000f00 */
[----:B------:R-:W-:Y:S01]  /*19770*/  ULDC.64 UR4, c[0x0][0x650] ;  /* 0x0001940000047ab9 */ /* 0x000fe20000000a00 */
[----:B------:R-:W3:Y:S01]  /*19780*/  LDL.LU R23, [R1+0x204] ;  /* 0x0002040001177983 */ /* 0x000ee20000300800 */
[----:B------:R-:W-:Y:S02]  /*19790*/  IMAD.U32 R4, RZ, RZ, UR48 ;  /* 0x00000030ff047e24 */ /* 0x000fe4000f8e00ff */
[----:B------:R-:W-:Y:S02]  /*197a0*/  IMAD.MOV.U32 R18, RZ, RZ, -0x1 ;  /* 0xffffffffff127424 */ /* 0x000fe400078e00ff */
[----:B------:R0:W-:Y:S01]  /*197b0*/  SYNCS.ARRIVE.TRANS64.A1T0 RZ, [R4+UR43], RZ ;  /* 0x000000ff04ff79a7 */ /* 0x0001e2000810002b */
[----:B------:R-:W-:-:S02]  /*197c0*/  IMAD.MOV.U32 R19, RZ, RZ, -0x1 ;  /* 0xffffffffff137424 */ /* 0x000fc400078e00ff */
[----:B------:R-:W-:Y:S01]  /*197d0*/  IMAD.MOV.U32 R17, RZ, RZ, -0x1 ;  /* 0xffffffffff117424 */ /* 0x000fe200078e00ff */
[----:B---3--:R-:W-:Y:S01]  /*197e0*/  LEA R23, P0, R0, R23, 0x1 ;  /* 0x0000001700177211 */ /* 0x008fe200078008ff */
[----:B------:R-:W-:-:S04]  /*197f0*/  IMAD.U32 R0, RZ, RZ, UR39 ;  /* 0x00000027ff007e24 */ /* 0x000fc8000f8e00ff */
[----:B------:R0:W-:Y:S01]  /*19800*/  STL [R1+0x204], R23 ;  /* 0x0002041701007387 */ /* 0x0001e20000100800 */
[--C-:B--2---:R-:W-:Y:S02]  /*19810*/  LEA.HI.X R26, R3, R26, R0.reuse, 0x1, P0 ;  /* 0x0000001a031a7211 */ /* 0x104fe400000f0c00 */
[----:B------:R-:W-:Y:S02]  /*19820*/  ISETP.GE.U32.AND P0, PT, R23, UR4, PT ;  /* 0x0000000417007c0c */ /* 0x000fe4000bf06070 */
[----:B------:R-:W-:Y:S01]  /*19830*/  PRMT R0, RZ, 0x7610, R0 ;  /* 0x00007610ff007816 */ /* 0x000fe20000000000 */
[----:B------:R0:W-:Y:S01]  /*19840*/  STL [R1+0x200], R26 ;  /* 0x0002001a01007387 */ /* 0x0001e20000100800 */
[----:B------:R-:W-:-:S13]  /*19850*/  ISETP.GE.U32.AND.EX P0, PT, R26, UR5, PT, P0 ;  /* 0x000000051a007c0c */ /* 0x000fda000bf06100 */
[----:B0-----:R-:W-:Y:S05]  /*19860*/  @P0 BRA `(.L_x_543) ;  /* 0x0000000400700947 */ /* 0x001fea0003800000 */
[----:B------:R-:W0:Y:S01]  /*19870*/  S2R R18, SR_CTAID.X ;  /* 0x0000000000127919 */ /* 0x000e220000002500 */
[----:B------:R-:W2:Y:S01]  /*19880*/  LDC.64 R10, c[0x0][0x628] ;  /* 0x00018a00ff0a7b82 */ /* 0x000ea20000000a00 */
[----:B------:R-:W-:Y:S01]  /*19890*/  ULDC UR4, c[0x0][0x150] ;  /* 0x0000540000047ab9 */ /* 0x000fe20000000800 */
[----:B-1--4-:R-:W-:Y:S01]  /*198a0*/  IMAD.MOV.U32 R8, RZ, RZ, R23 ;  /* 0x000000ffff087224 */ /* 0x012fe200078e0017 */
[----:B------:R-:W1:Y:S01]  /*198b0*/  S2R R20, SR_CTAID.Y ;  /* 0x0000000000147919 */ /* 0x000e620000002600 */
[----:B------:R-:W-:-:S04]  /*198c0*/  MOV R9, R26 ;  /* 0x0000001a00097202 */ /* 0x000fc80000000f00 */
[----:B------:R-:W3:Y:S08]  /*198d0*/  LDC R21, c[0x0][0x144] ;  /* 0x00005100ff157b82 */ /* 0x000ef00000000800 */
[----:B-----5:R-:W4:Y:S08]  /*198e0*/  LDC R12, c[0x0][0x630] ;  /* 0x00018c00ff0c7b82 */ /* 0x020f300000000800 */
[----:B------:R-:W1:Y:S01]  /*198f0*/  LDC.64 R14, c[0x0][0x620] ;  /* 0x00018800ff0e7b82 */ /* 0x000e620000000a00 */
[----:B--2---:R-:W-:-:S04]  /*19900*/  ISETP.NE.U32.AND P0, PT, R10, RZ, PT ;  /* 0x000000ff0a00720c */ /* 0x004fc80003f05070 */
[----:B------:R-:W-:Y:S02]  /*19910*/  ISETP.NE.AND.EX P0, PT, R11, RZ, PT, P0 ;  /* 0x000000ff0b00720c */ /* 0x000fe40003f05300 */
[----:B0-----:R-:W-:-:S05]  /*19920*/  I2FP.F32.U32 R0, R18 ;  /* 0x0000001200007245 */ /* 0x001fca0000201000 */
[----:B------:R-:W-:-:S04]  /*19930*/  FMUL R0, R0, UR4 ;  /* 0x0000000400007c20 */ /* 0x000fc80008400000 */
[----:B------:R0:W2:Y:S02]  /*19940*/  F2I.U32.TRUNC.NTZ R19, R0 ;  /* 0x0000000000137305 */ /* 0x0000a4000020f000 */
[----:B---34-:R-:W-:Y:S05]  /*19950*/  @!P0 BRA `(.L_x_544) ;  /* 0x0000000000288947 */ /* 0x018fea0003800000 */
[----:B0-----:R-:W0:Y:S02]  /*19960*/  LDC R0, c[0x0][0x634] ;  /* 0x00018d00ff007b82 */ /* 0x001e240000000800 */
[----:B0-----:R-:W-:-:S05]  /*19970*/  IADD3 R3, P0, R23, R0, RZ ;  /* 0x0000000017037210 */ /* 0x001fca0007f1e0ff */
        /* <DEDUP_REMOVED lines=8> */
.L_x_544:
[-CC-:B------:R-:W-:Y:S01]  /*19a00*/  SHF.R.U64 R17, R8, R12.reuse, R9.reuse ;  /* 0x0000000c08117219 */ /* 0x180fe20000001209 */
[----:B------:R-:W3:Y:S01]  /*19a10*/  LDC.64 R24, c[0x0][0x640] ;  /* 0x00019000ff187b82 */ /* 0x000ee20000000a00 */
[----:B0-----:R-:W-:Y:S01]  /*19a20*/  SHF.R.U32.HI R0, RZ, R12, R9 ;  /* 0x0000000cff007219 */ /* 0x001fe20000011609 */
[----:B--2---:R-:W-:Y:S01]  /*19a30*/  IMAD.MOV R19, RZ, RZ, -R19 ;  /* 0x000000ffff137224 */ /* 0x004fe200078e0a13 */
[----:B------:R-:W-:Y:S01]  /*19a40*/  IADD3 R3, P0, RZ, -R17, RZ ;  /* 0x80000011ff037210 */ /* 0x000fe20007f1e0ff */
[----:B------:R-:W-:Y:S01]  /*19a50*/  ULDC UR4, c[0x0][0x154] ;  /* 0x0000550000047ab9 */ /* 0x000fe20000000800 */
[----:B------:R-:W-:Y:S01]  /*19a60*/  MOV R4, R23 ;  /* 0x0000001700047202 */ /* 0x000fe20000000f00 */
[----:B------:R-:W-:Y:S02]  /*19a70*/  IMAD R21, R21, R19, R18 ;  /* 0x0000001315157224 */ /* 0x000fe400078e0212 */
[----:B------:R-:W0:Y:S01]  /*19a80*/  LDC R6, c[0x0][0x618] ;  /* 0x00018600ff067b82 */ /* 0x000e220000000800 */
[----:B------:R-:W-:-:S02]  /*19a90*/  IMAD.X R5, RZ, RZ, ~R0, P0 ;  /* 0x000000ffff057224 */ /* 0x000fc400000e0e00 */
[----:B------:R-:W-:Y:S02]  /*19aa0*/  IMAD.MOV.U32 R7, RZ, RZ, 0x1 ;  /* 0x00000001ff077424 */ /* 0x000fe400078e00ff */
[-C--:B-1----:R-:W-:Y:S02]  /*19ab0*/  IMAD R0, R5, R14.reuse, RZ ;  /* 0x0000000e05007224 */ /* 0x082fe400078e02ff */
[----:B------:R-:W-:Y:S01]  /*19ac0*/  IMAD.MOV.U32 R5, RZ, RZ, R26 ;  /* 0x000000ffff057224 */ /* 0x000fe200078e001a */
[----:B------:R-:W1:Y:S01]  /*19ad0*/  LDC R8, c[0x0][0x608] ;  /* 0x00018200ff087b82 */ /* 0x000e620000000800 */
[----:B------:R-:W-:-:S04]  /*19ae0*/  IMAD.WIDE.U32 R4, R3, R14, R4 ;  /* 0x0000000e03047225 */ /* 0x000fc800078e0004 */
[----:B------:R-:W-:-:S03]  /*19af0*/  IMAD R3, R3, R15, R0 ;  /* 0x0000000f03037224 */ /* 0x000fc600078e0200 */
[----:B------:R-:W2:Y:S01]  /*19b00*/  LDC R22, c[0x0][0x658] ;  /* 0x00019600ff167b82 */ /* 0x000ea20000000800 */
[----:B------:R-:W-:Y:S01]  /*19b10*/  I2FP.F32.U32 R0, R20 ;  /* 0x0000001400007245 */ /* 0x000fe20000201000 */
[----:B------:R-:W-:Y:S01]  /*19b20*/  IMAD.IADD R3, R5, 0x1, R3 ;  /* 0x0000000105037824 */ /* 0x000fe200078e0203 */
[----:B---3--:R-:W-:Y:S01]  /*19b30*/  ISETP.NE.U32.AND P0, PT, R24, RZ, PT ;  /* 0x000000ff1800720c */ /* 0x008fe20003f05070 */
[----:B------:R-:W-:Y:S02]  /*19b40*/  IMAD.MOV.U32 R5, RZ, RZ, -0x1 ;  /* 0xffffffffff057424 */ /* 0x000fe400078e00ff */
[----:B------:R-:W-:Y:S02]  /*19b50*/  FMUL R0, R0, UR4 ;  /* 0x0000000400007c20 */ /* 0x000fe40008400000 */
[----:B------:R-:W3:Y:S01]  /*19b60*/  LDC R15, c[0x0][0x148] ;  /* 0x00005200ff0f7b82 */ /* 0x000ee20000000800 */
[----:B0-----:R-:W-:Y:S01]  /*19b70*/  SHF.R.U64 R12, R4, R6, R3 ;  /* 0x00000006040c7219 */ /* 0x001fe20000001203 */
[----:B------:R0:W4:Y:S01]  /*19b80*/  F2I.U32.TRUNC.NTZ R13, R0 ;  /* 0x00000000000d7305 */ /* 0x000122000020f000 */
[----:B------:R-:W-:-:S02]  /*19b90*/  ISETP.NE.AND.EX P0, PT, R25, RZ, PT, P0 ;  /* 0x000000ff1900720c */ /* 0x000fc40003f05300 */
[----:B------:R-:W-:-:S03]  /*19ba0*/  SHF.R.U32.HI R3, RZ, R6, R3 ;  /* 0x00000006ff037219 */ /* 0x000fc60000011603 */
[----:B------:R-:W0:Y:S01]  /*19bb0*/  LDC R19, c[0x0][0x600] ;  /* 0x00018000ff137b82 */ /* 0x000e220000000800 */
[-CC-:B-1----:R-:W-:Y:S02]  /*19bc0*/  SHF.R.U64 R10, R12, R8.reuse, R3.reuse ;  /* 0x000000080c0a7219 */ /* 0x182fe40000001203 */
[----:B------:R-:W-:-:S05]  /*19bd0*/  SHF.R.U32.HI R3, RZ, R8, R3 ;  /* 0x00000008ff037219 */ /* 0x000fca0000011603 */
[----:B------:R-:W1:Y:S01]  /*19be0*/  LDC R18, c[0x0][0x648] ;  /* 0x00019200ff127b82 */ /* 0x000e620000000800 */
[-C--:B--2---:R-:W-:Y:S02]  /*19bf0*/  SHF.L.U32 R4, R5, R22.reuse, RZ ;  /* 0x0000001605047219 */ /* 0x084fe400000006ff */
[-CC-:B------:R-:W-:Y:S02]  /*19c00*/  SHF.R.U64 R14, R10, R22.reuse, R3.reuse ;  /* 0x000000160a0e7219 */ /* 0x180fe40000001203 */
[----:B------:R-:W-:Y:S02]  /*19c10*/  SHF.R.U32.HI R5, RZ, R22, R3 ;  /* 0x00000016ff057219 */ /* 0x000fe40000011603 */
[----:B------:R-:W-:Y:S01]  /*19c20*/  LOP3.LUT R23, RZ, R4, RZ, 0x33, !PT ;  /* 0x00000004ff177212 */ /* 0x000fe200078e33ff */
[----:B------:R-:W2:Y:S01]  /*19c30*/  LDC R26, c[0x0][0x638] ;  /* 0x00018e00ff1a7b82 */ /* 0x000ea20000000800 */
[----:B------:R-:W-:Y:S01]  /*19c40*/  SHF.L.U32 R22, R7, R22, RZ ;  /* 0x0000001607167219 */ /* 0x000fe200000006ff */
[----:B------:R-:W-:-:S06]  /*19c50*/  IMAD.MOV.U32 R4, RZ, RZ, R14 ;  /* 0x000000ffff047224 */ /* 0x000fcc00078e000e */
[----:B------:R-:W0:Y:S01]  /*19c60*/  LDC R27, c[0x0][0x610] ;  /* 0x00018400ff1b7b82 */ /* 0x000e220000000800 */
[----:B----4-:R-:W-:Y:S05]  /*19c70*/  @!P0 BRA `(.L_x_545) ;  /* 0x0000000000288947 */ /* 0x010fea0003800000 */
[----:B------:R-:W4:Y:S02]  /*19c80*/  LDC R3, c[0x0][0x64c] ;  /* 0x00019300ff037b82 */ /* 0x000f240000000800 */
[----:B----4-:R-:W-:-:S04]  /*19c90*/  IADD3 R3, P0, R14, R3, RZ ;  /* 0x000000030e037210 */ /* 0x010fc80007f1e0ff */
[----:B------:R-:W-:-:S05]  /*19ca0*/  IADD3.X R11, RZ, R5, RZ, P0, !PT ;  /* 0x00000005ff0b7210 */ /* 0x000fca00007fe4ff */
[----:B------:R-:W-:-:S04]  /*19cb0*/  IMAD.WIDE.U32 R4, R11, R24, RZ ;  /* 0x000000180b047225 */ /* 0x000fc800078e00ff */
[----:B------:R-:W-:-:S04]  /*19cc0*/  IMAD.WIDE.U32 R6, P0, R3, R25, R4 ;  /* 0x0000001903067225 */ /* 0x000fc80007800004 */
[----:B------:R-:W-:-:S04]  /*19cd0*/  IMAD.WIDE.U32 R4, R3, R24, RZ ;  /* 0x0000001803047225 */ /* 0x000fc800078e00ff */
[----:B------:R-:W-:Y:S01]  /*19ce0*/  IMAD.X R9, RZ, RZ, RZ, P0 ;  /* 0x000000ffff097224 */ /* 0x000fe200000e06ff */
[----:B------:R-:W-:Y:S01]  /*19cf0*/  IADD3 RZ, P0, R5, R6, RZ ;  /* 0x0000000605ff7210 */ /* 0x000fe20007f1e0ff */
[----:B------:R-:W-:-:S04]  /*19d00*/  IMAD.MOV.U32 R8, RZ, RZ, R7 ;  /* 0x000000ffff087224 */ /* 0x000fc800078e0007 */
[----:B------:R-:W-:-:S08]  /*19d10*/  IMAD.WIDE.U32.X R4, R11, R25, R8, P0 ;  /* 0x000000190b047225 */ /* 0x000fd000000e0408 */
.L_x_545:
[----:B------:R-:W4:Y:S01]  /*19d20*/  LDC R3, c[0x0][0x65c] ;  /* 0x00019700ff037b82 */ /* 0x000f220000000800 */
[----:B01----:R-:W-:Y:S01]  /*19d30*/  SHF.R.U64 R0, R4, R18, R5 ;  /* 0x0000001204007219 */ /* 0x003fe20000001205 */
[----:B------:R-:W-:Y:S01]  /*19d40*/  VIADD R7, R19, 0xffffffff ;  /* 0xffffffff13077836 */ /* 0x000fe20000000000 */
[----:B------:R-:W-:Y:S01]  /*19d50*/  LOP3.LUT R5, R10, R23, RZ, 0xc0, !PT ;  /* 0x000000170a057212 */ /* 0x000fe200078ec0ff */
[----:B------:R-:W-:Y:S01]  /*19d60*/  IMAD.MOV R13, RZ, RZ, -R13 ;  /* 0x000000ffff0d7224 */ /* 0x000fe200078e0a0d */
[----:B------:R-:W-:-:S03]  /*19d70*/  MOV R4, 0x1 ;  /* 0x0000000100047802 */ /* 0x000fc60000000f00 */
[----:B------:R-:W-:Y:S01]  /*19d80*/  IMAD R18, R22, R0, R5 ;  /* 0x0000000016127224 */ /* 0x000fe200078e0205 */
[----:B------:R-:W-:Y:S02]  /*19d90*/  LOP3.LUT R5, R12, R7, RZ, 0xc0, !PT ;  /* 0x000000070c057212 */ /* 0x000fe400078ec0ff */
[----:B----4-:R-:W-:Y:S01]  /*19da0*/  ISETP.NE.AND P0, PT, R3, 0x1, PT ;  /* 0x000000010300780c */ /* 0x010fe20003f05270 */
[----:B------:R-:W-:-:S04]  /*19db0*/  IMAD.MOV R3, RZ, RZ, -R0 ;  /* 0x000000ffff037224 */ /* 0x000fc800078e0a00 */
[----:B--2---:R-:W-:-:S04]  /*19dc0*/  IMAD R0, R3, R26, R14 ;  /* 0x0000001a03007224 */ /* 0x004fc800078e020e */
[----:B------:R-:W-:Y:S01]  /*19dd0*/  IMAD R3, R0, R19, R5 ;  /* 0x0000001300037224 */ /* 0x000fe200078e0205 */
[----:B------:R-:W-:-:S03]  /*19de0*/  PRMT R0, R4, 0x7610, R0 ;  /* 0x0000761004007816 */ /* 0x000fc60000000000 */
[----:B---3--:R-:W-:-:S04]  /*19df0*/  @P0 IMAD R21, R15, R13, R20 ;  /* 0x0000000d0f150224 */ /* 0x008fc800078e0214 */
[----:B------:R-:W-:-:S05]  /*19e00*/  IMAD R18, R18, R27, R21 ;  /* 0x0000001b12127224 */ /* 0x000fca00078e0215 */
[----:B------:R-:W-:Y:S02]  /*19e10*/  SEL R19, R3, R18, !P0 ;  /* 0x0000001203137207 */ /* 0x000fe40004000000 */
[----:B------:R-:W-:-:S07]  /*19e20*/  SEL R18, R18, R3, !P0 ;  /* 0x0000000312127207 */ /* 0x000fce0004000000 */
.L_x_543:
[----:B------:R-:W-:Y:S01]  /*19e30*/  LOP3.LUT P0, RZ, R0, 0xff, RZ, 0xc0, !PT ;  /* 0x000000ff00ff7812 */ /* 0x000fe2000780c0ff */
[----:B------:R-:W-:-:S12]  /*19e40*/  ULOP3.LUT UR46, UR46, 0x1, URZ, 0x3c, !UPT ;  /* 0x000000012e2e7892 */ /* 0x000fd8000f8e3c3f */
[----:B------:R-:W-:Y:S05]  /*19e50*/  @P0 BRA `(.L_x_546) ;  /* 0xfffffe74009c0947 */ /* 0x000fea000383ffff */
[----:B------:R-:W-:Y:S05]  /*19e60*/  EXIT ;  /* 0x000000000000794d */ /* 0x000fea0003800000 */
.L_x_13:
[----:B------:R-:W-:-:S08]  /*19e70*/  ISETP.NE.AND P0, PT, RZ, UR4, PT ;  /* 0x00000004ff007c0c */ /* 0x000fd0000bf05270 */
[----:B01---5:R-:W0:-:S00]  /*19e80*/  USETMAXREG.DEALLOC.CTAPOOL 0x18 ;  /* 0x00000018000079c8 */ /* 0x023e0000080e0500 */
[----:B------:R-:W-:Y:S05]  /*19e90*/  @P0 EXIT ;  /* 0x000000000000094d */ /* 0x000fea0003800000 */
[----:B0-----:R-:W-:Y:S01]  /*19ea0*/  LOP3.LUT P0, RZ, R0, 0xff, RZ, 0xc0, !PT ;  /* 0x000000ff00ff7812 */ /* 0x001fe2000780c0ff */
[----:B------:R-:W-:Y:S02]  /*19eb0*/  IMAD.MOV.U32 R0, RZ, RZ, 0x1 ;  /* 0x00000001ff007424 */ /* 0x000fe400078e00ff */
[----:B------:R-:W-:-:S10]  /*19ec0*/  IMAD.MOV.U32 R6, RZ, RZ, RZ ;  /* 0x000000ffff067224 */ /* 0x000fd400078e00ff */
[----:B------:R-:W-:Y:S05]  /*19ed0*/  @!P0 BRA `(.L_x_547) ;  /* 0x0000000c00288947 */ /* 0x000fea0003800000 */
[----:B------:R-:W-:Y:S01]  /*19ee0*/  LOP3.LUT P0, RZ, R3, 0x1f, RZ, 0xc0, !PT ;  /* 0x0000001f03ff7812 */ /* 0x000fe2000780c0ff */
[----:B------:R-:W-:Y:S01]  /*19ef0*/  ULDC UR5, c[0x0][0x658] ;  /* 0x0001960000057ab9 */ /* 0x000fe20000000800 */
[----:B------:R-:W-:Y:S01]  /*19f00*/  UMOV UR6, 0xffffffff ;  /* 0xffffffff00067882 */ /* 0x000fe20000000000 */
[----:B------:R-:W-:Y:S01]  /*19f10*/  BSSY B0, `(.L_x_547) ;  /* 0x00000c6000007945 */ /* 0x000fe20003800000 */
[----:B------:R-:W-:Y:S01]  /*19f20*/  USHF.L.U32 UR6, UR6, UR5, URZ ;  /* 0x0000000506067299 */ /* 0x000fe2000800063f */
[C---:B------:R-:W-:Y:S01]  /*19f30*/  ISETP.NE.AND P2, PT, R4.reuse, RZ, PT ;  /* 0x000000ff0400720c */ /* 0x040fe20003f45270 */
[----:B------:R-:W-:Y:S01]  /*19f40*/  IMAD.MOV.U32 R8, RZ, RZ, 0x1 ;  /* 0x00000001ff087424 */ /* 0x000fe200078e00ff */
[----:B------:R-:W-:Y:S01]  /*19f50*/  ISETP.NE.OR P0, PT, R4, RZ, !P0 ;  /* 0x000000ff0400720c */ /* 0x000fe20004705670 */
[----:B------:R-:W-:Y:S01]  /*19f60*/  IMAD.MOV.U32 R0, RZ, RZ, 0x1 ;  /* 0x00000001ff007424 */ /* 0x000fe200078e00ff */
[----:B------:R-:W-:Y:S01]  /*19f70*/  ULDC UR4, c[0x0][0x600] ;  /* 0x0001800000047ab9 */ /* 0x000fe20000000800 */
[----:B------:R-:W-:Y:S01]  /*19f80*/  IMAD.MOV.U32 R6, RZ, RZ, RZ ;  /* 0x000000ffff067224 */ /* 0x000fe200078e00ff */
[----:B------:R-:W-:Y:S01]  /*19f90*/  UMOV UR7, 0x1 ;  /* 0x0000000100077882 */ /* 0x000fe20000000000 */
[----:B------:R-:W-:-:S02]  /*19fa0*/  UIADD3 UR19, UR38, 0x1, URZ ;  /* 0x0000000126137890 */ /* 0x000fc4000fffe03f */
[----:B------:R-:W-:Y:S02]  /*19fb0*/  ULOP3.LUT UR22, UR37, 0x2, URZ, 0xfc, !UPT ;  /* 0x0000000225167892 */ /* 0x000fe4000f8efc3f */
[----:B------:R-:W-:Y:S02]  /*19fc0*/  UIADD3 UR15, UR4, -0x1, URZ ;  /* 0xffffffff040f7890 */ /* 0x000fe4000fffe03f */
[----:B------:R-:W-:Y:S02]  /*19fd0*/  USHF.L.U32 UR17, UR7, UR5, URZ ;  /* 0x0000000507117299 */ /* 0x000fe4000800063f */
[----:B------:R-:W-:Y:S01]  /*19fe0*/  ULOP3.LUT UR16, URZ, UR6, URZ, 0x33, !UPT ;  /* 0x000000063f107292 */ /* 0x000fe2000f8e333f */
[----:B------:R-:W-:-:S11]  /*19ff0*/  ULDC.64 UR20, c[0x0][0x198] ;  /* 0x0000660000147ab9 */ /* 0x000fd60000000a00 */
.L_x_559:
[----:B------:R-:W-:-:S03]  /*1a000*/  UMOV UR4, 0xffffffff ;  /* 0xffffffff00047882 */ /* 0x000fc60000000000 */
[----:B------:R-:W-:Y:S05]  /*1a010*/  BRA.DIV UR4, `(.L_x_548) ;  /* 0x0000000e04d47947 */ /* 0x000fea000b800000 */
[----:B------:R-:W-:-:S13]  /*1a020*/  ELECT P6, URZ, PT ;  /* 0x00000000003f782f */ /* 0x000fda00038c0000 */
.L_x_571:
[----:B------:R-:W0:Y:S01]  /*1a030*/  LDC R2, c[0x0][0x28c] ;  /* 0x0000a300ff027b82 */ /* 0x000e220000000800 */
[----:B------:R-:W-:Y:S01]  /*1a040*/  BSSY B1, `(.L_x_549) ;  /* 0x0000038000017945 */ /* 0x000fe20003800000 */
[----:B0-----:R-:W-:-:S13]  /*1a050*/  ISETP.LT.OR P6, PT, R2, 0x1, !P6 ;  /* 0x000000010200780c */ /* 0x001fda00077c1670 */
[----:B------:R-:W-:Y:S05]  /*1a060*/  @P6 BRA `(.L_x_550) ;  /* 0x0000000000d46947 */ /* 0x000fea0003800000 */
[----:B------:R-:W-:Y:S01]  /*1a070*/  SHF.L.U32 R19, R19, 0x9, RZ ;  /* 0x0000000913137819 */ /* 0x000fe200000006ff */
[----:B------:R-:W-:Y:S02]  /*1a080*/  IMAD.SHL.U32 R18, R18, 0x40, RZ ;  /* 0x0000004012127824 */ /* 0x000fe400078e00ff */
[----:B------:R-:W-:Y:S02]  /*1a090*/  IMAD.MOV.U32 R11, RZ, RZ, RZ ;  /* 0x000000ffff0b7224 */ /* 0x000fe400078e00ff */
[----:B------:R-:W-:Y:S02]  /*1a0a0*/  IMAD.U32 R9, RZ, RZ, UR19 ;  /* 0x00000013ff097e24 */ /* 0x000fe4000f8e00ff */
[----:B------:R-:W-:Y:S02]  /*1a0b0*/  IMAD.MOV.U32 R2, RZ, RZ, R0 ;  /* 0x000000ffff027224 */ /* 0x000fe400078e0000 */
[----:B------:R-:W-:-:S07]  /*1a0c0*/  IMAD.MOV.U32 R3, RZ, RZ, R6 ;  /* 0x000000ffff037224 */ /* 0x000fce00078e0006 */
.L_x_554:
[----:B------:R-:W0:Y:S01]  /*1a0d0*/  S2R R5, SR_CgaCtaId ;  /* 0x0000000000057919 */ /* 0x000e220000008800 */
[----:B------:R-:W-:-:S04]  /*1a0e0*/  MOV R4, 0x400 ;  /* 0x0000040000047802 */ /* 0x000fc80000000f00 */
[----:B0-----:R-:W-:Y:S02]  /*1a0f0*/  LEA R10, R5, R4, 0x18 ;  /* 0x00000004050a7211 */ /* 0x001fe400078ec0ff */
[----:B------:R-:W-:Y:S01]  /*1a100*/  SHF.L.U32 R4, R2, 0x1f, RZ ;  /* 0x0000001f02047819 */ /* 0x000fe200000006ff */
[----:B------:R-:W0:Y:S01]  /*1a110*/  @!P2 LDC R5, c[0x0][0x500] ;  /* 0x00014000ff05ab82 */ /* 0x000e220000000800 */
[----:B------:R-:W-:-:S04]  /*1a120*/  LEA R7, R3, R10, 0x3 ;  /* 0x0000000a03077211 */ /* 0x000fc800078e18ff */
[----:B------:R-:W1:Y:S02]  /*1a130*/  SYNCS.PHASECHK.TRANS64.TRYWAIT P1, [R7+URZ+0x18], R4 ;  /* 0x00001804070075a7 */ /* 0x000e64000802017f */
[----:B-1----:R-:W-:Y:S05]  /*1a140*/  @!P1 BRA `(.L_x_551) ;  /* 0x0000000c00a89947 */ /* 0x002fea0003800000 */
.L_x_572:
[----:B------:R-:W-:Y:S01]  /*1a150*/  UPRMT UR4, UR22, 0x9910, URZ ;  /* 0x0000991016047896 */ /* 0x000fe2000800003f */
[----:B0-----:R0:W-:Y:S03]  /*1a160*/  @!P2 SYNCS.ARRIVE.TRANS64 RZ, [R7+URZ], R5 ;  /* 0x0000000507ffa9a7 */ /* 0x0011e6000800003f */
[----:B------:R-:W-:-:S06]  /*1a170*/  UISETP.NE.AND UP0, UPT, UR4, 0x2, UPT ;  /* 0x000000020400788c */ /* 0x000fcc000bf05270 */
[----:B------:R-:W-:-:S13]  /*1a180*/  PLOP3.LUT P1, PT, PT, PT, UP0, 0x80, 0x0 ;  /* 0x000000000000781c */ /* 0x000fda0003f2f008 */
[----:B0-----:R-:W-:Y:S05]  /*1a190*/  @P1 BRA `(.L_x_552) ;  /* 0x0000000000041947 */ /* 0x001fea0003800000 */
[----:B------:R-:W-:Y:S01]  /*1a1a0*/  BPT.TRAP 0x1 ;  /* 0x000000040000795c */ /* 0x000fe20000300000 */
.L_x_552:
[----:B------:R-:W-:Y:S05]  /*1a1b0*/  @P0 BRA `(.L_x_553) ;  /* 0x0000000000040947 */ /* 0x000fea0003800000 */
[----:B------:R-:W-:Y:S01]  /*1a1c0*/  BPT.TRAP 0x1 ;  /* 0x000000040000795c */ /* 0x000fe20000300000 */
.L_x_553:
[--C-:B-1----:R-:W-:Y:S01]  /*1a1d0*/  IMAD R4, R3, 0x2000, R10.reuse ;  /* 0x0000200003047824 */ /* 0x102fe200078e020a */
[----:B------:R-:W-:Y:S01]  /*1a1e0*/  R2UR UR9, R7 ;  /* 0x00000000070972ca */ /* 0x000fe200000e0000 */
[----:B------:R-:W-:Y:S01]  /*1a1f0*/  IMAD R10, R3, 0x10000, R10 ;  /* 0x00010000030a7824 */ /* 0x000fe200078e020a */
[----:B------:R-:W-:Y:S01]  /*1a200*/  UIADD3 UR4, UP0, UR20, 0xf0, URZ ;  /* 0x000000f014047890 */ /* 0x000fe2000ff1e03f */
[----:B------:R-:W-:Y:S01]  /*1a210*/  VIADD R9, R9, 0xffffffff ;  /* 0xffffffff09097836 */ /* 0x000fe20000000000 */
[----:B------:R-:W-:Y:S01]  /*1a220*/  R2UR UR5, R4 ;  /* 0x00000000040572ca */ /* 0x000fe200000e0000 */
[----:B------:R-:W-:Y:S01]  /*1a230*/  UIADD3 UR24, UP1, UR20, 0x1f0, URZ ;  /* 0x000001f014187890 */ /* 0x000fe2000ff3e03f */
[----:B------:R-:W-:Y:S01]  /*1a240*/  R2UR UR8, R10 ;  /* 0x000000000a0872ca */ /* 0x000fe200000e0000 */
[----:B------:R-:W-:Y:S01]  /*1a250*/  VIADD R3, R3, 0x1 ;  /* 0x0000000103037836 */ /* 0x000fe20000000000 */
[----:B------:R-:W-:Y:S01]  /*1a260*/  R2UR UR11, R18 ;  /* 0x00000000120b72ca */ /* 0x000fe200000e0000 */
[----:B------:R-:W-:Y:S01]  /*1a270*/  UIADD3.X UR25, URZ, UR21, URZ, UP1, !UPT ;  /* 0x000000153f197290 */ /* 0x000fe20008ffe43f */
[----:B------:R-:W-:Y:S01]  /*1a280*/  R2UR UR10, R11 ;  /* 0x000000000b0a72ca */ /* 0x000fe200000e0000 */
[----:B------:R-:W-:Y:S01]  /*1a290*/  UMOV UR6, 0x0 ;  /* 0x0000000000067882 */ /* 0x000fe20000000000 */
[----:B------:R-:W-:Y:S01]  /*1a2a0*/  R2UR UR12, R17 ;  /* 0x00000000110c72ca */ /* 0x000fe200000e0000 */
[----:B------:R-:W-:Y:S01]  /*1a2b0*/  UMOV UR7, 0x10000000 ;  /* 0x1000000000077882 */ /* 0x000fe20000000000 */
[----:B------:R-:W-:Y:S01]  /*1a2c0*/  R2UR UR18, R19 ;  /* 0x00000000131272ca */ /* 0x000fe200000e0000 */
[----:B------:R-:W-:Y:S01]  /*1a2d0*/  VIADD R11, R11, 0x40 ;  /* 0x000000400b0b7836 */ /* 0x000fe20000000000 */
[----:B------:R-:W-:Y:S01]  /*1a2e0*/  ISETP.GT.AND P3, PT, R9, 0x1, PT ;  /* 0x000000010900780c */ /* 0x000fe20003f64270 */
[----:B------:R-:W-:Y:S01]  /*1a2f0*/  UIADD3 UR13, UR5, 0x100, URZ ;  /* 0x00000100050d7890 */ /* 0x000fe2000fffe03f */
[----:B------:R-:W-:Y:S01]  /*1a300*/  ISETP.NE.AND P1, PT, R3, 0x3, PT ;  /* 0x000000030300780c */ /* 0x000fe20003f25270 */
[----:B------:R-:W-:-:S02]  /*1a310*/  UIADD3.X UR5, URZ, UR21, URZ, UP0, !UPT ;  /* 0x000000153f057290 */ /* 0x000fc400087fe43f */
[----:B------:R-:W-:Y:S01]  /*1a320*/  UIADD3 UR14, UR8, 0x6100, URZ ;  /* 0x00006100080e7890 */ /* 0x000fe2000fffe03f */
[----:B------:R-:W-:Y:S02]  /*1a330*/  SEL R5, RZ, 0x1, P1 ;  /* 0x00000001ff057807 */ /* 0x000fe40000800000 */
[----:B------:R-:W-:Y:S01]  /*1a340*/  UMOV UR8, UR13 ;  /* 0x0000000d00087c82 */ /* 0x000fe20008000000 */
[----:B------:R-:W-:Y:S02]  /*1a350*/  SEL R3, R3, RZ, P1 ;  /* 0x000000ff03037207 */ /* 0x000fe40000800000 */
[----:B------:R-:W-:Y:S01]  /*1a360*/  LOP3.LUT R2, R2, R5, RZ, 0x3c, !PT ;  /* 0x0000000502027212 */ /* 0x000fe200078e3cff */
[----:B------:R0:W-:Y:S02]  /*1a370*/  UTMALDG.3D [UR8], [UR4], desc[UR6] ;  /* 0x00000608040075b4 */ /* 0x0001e40008011000 */
[----:B0-----:R-:W-:Y:S01]  /*1a380*/  UMOV UR8, UR14 ;  /* 0x0000000e00087c82 */ /* 0x001fe20008000000 */
[----:B------:R-:W-:-:S02]  /*1a390*/  UMOV UR11, UR18 ;  /* 0x00000012000b7c82 */ /* 0x000fc40008000000 */
[----:B------:R0:W-:Y:S02]  /*1a3a0*/  UTMALDG.3D [UR8], [UR24], desc[UR6] ;  /* 0x00000608180075b4 */ /* 0x0001e40008011000 */
[----:B0-----:R-:W-:Y:S05]  /*1a3b0*/  @P3 BRA `(.L_x_554) ;  /* 0xfffffffc00443947 */ /* 0x001fea000383ffff */
.L_x_550:
[----:B------:R-:W-:Y:S05]  /*1a3c0*/  BSYNC B1 ;  /* 0x0000000000017941 */ /* 0x000fea0003800000 */
.L_x_549:
[----:B------:R-:W2:Y:S01]  /*1a3d0*/  LDL.LU R13, [R1+0x200] ;  /* 0x00020000010d7983 */ /* 0x000ea20000300800 */
[----:B------:R-:W-:Y:S01]  /*1a3e0*/  LOP3.LUT P1, RZ, R8, 0xff, RZ, 0xc0, !PT ;  /* 0x000000ff08ff7812 */ /* 0x000fe2000782c0ff */
[----:B------:R-:W-:Y:S02]  /*1a3f0*/  ULDC.64 UR4, c[0x0][0x650] ;  /* 0x0001940000047ab9 */ /* 0x000fe40000000a00 */
[----:B------:R-:W3:Y:S01]  /*1a400*/  LDL.LU R12, [R1+0x204] ;  /* 0x00020400010c7983 */ /* 0x000ee20000300800 */
[----:B------:R-:W-:Y:S01]  /*1a410*/  IADD3 R6, R6, UR38, RZ ;  /* 0x0000002606067c10 */ /* 0x000fe2000fffe0ff */
[----:B------:R-:W-:Y:S01]  /*1a420*/  UISETP.GE.U32.AND UP0, UPT, UR38, 0x3, UPT ;  /* 0x000000032600788c */ /* 0x000fe2000bf06070 */
[----:B------:R-:W-:Y:S01]  /*1a430*/  BSSY B1, `(.L_x_555) ;  /* 0x0000071000017945 */ /* 0x000fe20003800000 */
[----:B------:R-:W-:Y:S01]  /*1a440*/  IMAD.MOV.U32 R18, RZ, RZ, -0x1 ;  /* 0xffffffffff127424 */ /* 0x000fe200078e00ff */
[----:B------:R-:W-:Y:S01]  /*1a450*/  PRMT R8, RZ, 0x7610, R8 ;  /* 0x00007610ff087816 */ /* 0x000fe20000000008 */
[----:B------:R-:W-:-:S02]  /*1a460*/  IMAD.MOV.U32 R19, RZ, RZ, -0x1 ;  /* 0xffffffffff137424 */ /* 0x000fc400078e00ff */
[----:B------:R-:W-:Y:S01]  /*1a470*/  PLOP3.LUT P3, PT, PT, PT, UP0, 0x80, 0x0 ;  /* 0x000000000000781c */ /* 0x000fe20003f6f008 */
[----:B------:R-:W-:Y:S01]  /*1a480*/  IMAD.MOV.U32 R17, RZ, RZ, -0x1 ;  /* 0xffffffffff117424 */ /* 0x000fe200078e00ff */
[----:B------:R-:W0:Y:S01]  /*1a490*/  @P1 S2R R3, SR_CgaCtaId ;  /* 0x0000000000031919 */ /* 0x000e220000008800 */
[----:B------:R-:W-:-:S04]  /*1a4a0*/  @P1 MOV R2, 0x400 ;  /* 0x0000040000021802 */ /* 0x000fc80000000f00 */
[----:B0-----:R-:W-:-:S04]  /*1a4b0*/  @P1 LEA R2, R3, R2, 0x18 ;  /* 0x0000000203021211 */ /* 0x001fc800078ec0ff */
[----:B------:R0:W-:Y:S01]  /*1a4c0*/  @P1 SYNCS.ARRIVE.TRANS64.A1T0 RZ, [R2+URZ+0x68], RZ ;  /* 0x000068ff02ff19a7 */ /* 0x0001e2000810003f */
[----:B------:R-:W-:Y:S01]  /*1a4d0*/  ISETP.GT.U32.AND P1, PT, R6, 0x2, PT ;  /* 0x000000020600780c */ /* 0x000fe20003f24070 */
[----:B0-----:R-:W-:-:S05]  /*1a4e0*/  IMAD.U32 R2, RZ, RZ, UR38 ;  /* 0x00000026ff027e24 */ /* 0x001fca000f8e00ff */
[----:B------:R-:W-:Y:S01]  /*1a4f0*/  ISETP.LT.U32.AND P1, PT, R2, 0x3, P1 ;  /* 0x000000030200780c */ /* 0x000fe20000f21070 */
[----:B------:R-:W-:-:S05]  /*1a500*/  IMAD.WIDE.U32 R2, R6, -0x55555555, RZ ;  /* 0xaaaaaaab06027825 */ /* 0x000fca00078e00ff */
[----:B------:R-:W-:Y:S02]  /*1a510*/  SHF.R.U32.HI R5, RZ, 0x1, R3 ;  /* 0x00000001ff057819 */ /* 0x000fe40000011603 */
[----:B------:R-:W-:Y:S02]  /*1a520*/  SEL R3, RZ, 0x1, !P1 ;  /* 0x00000001ff037807 */ /* 0x000fe40004800000 */
[----:B------:R-:W-:Y:S01]  /*1a530*/  PRMT R2, RZ, 0x7610, R2 ;  /* 0x00007610ff027816 */ /* 0x000fe20000000002 */
[----:B------:R-:W-:Y:S01]  /*1a540*/  IMAD R6, R5, -0x3, R6 ;  /* 0xfffffffd05067824 */ /* 0x000fe200078e0206 */
[----:B------:R-:W-:-:S04]  /*1a550*/  LOP3.LUT R0, R0, R3, RZ, 0x3c, !PT ;  /* 0x0000000300007212 */ /* 0x000fc800078e3cff */
[----:B------:R-:W-:Y:S02]  /*1a560*/  @P3 LOP3.LUT R0, R0, 0x1, R5, 0x78, !PT ;  /* 0x0000000100003812 */ /* 0x000fe400078e7805 */
[----:B---3--:R-:W-:-:S04]  /*1a570*/  IADD3 R12, P1, R12, UR50, RZ ;  /* 0x000000320c0c7c10 */ /* 0x008fc8000ff3e0ff */
[----:B--2---:R-:W-:Y:S01]  /*1a580*/  IADD3.X R13, R13, UR39, RZ, P1, !PT ;  /* 0x000000270d0d7c10 */ /* 0x004fe20008ffe4ff */
[----:B------:R0:W-:Y:S01]  /*1a590*/  STL [R1+0x204], R12 ;  /* 0x0002040c01007387 */ /* 0x0001e20000100800 */
[----:B------:R-:W-:-:S03]  /*1a5a0*/  ISETP.GE.U32.AND P1, PT, R12, UR4, PT ;  /* 0x000000040c007c0c */ /* 0x000fc6000bf26070 */
[----:B------:R0:W-:Y:S01]  /*1a5b0*/  STL [R1+0x200], R13 ;  /* 0x0002000d01007387 */ /* 0x0001e20000100800 */
[----:B------:R-:W-:-:S13]  /*1a5c0*/  ISETP.GE.U32.AND.EX P1, PT, R13, UR5, PT, P1 ;  /* 0x000000050d007c0c */ /* 0x000fda000bf26110 */
[----:B0-----:R-:W-:Y:S05]  /*1a5d0*/  @P1 BRA `(.L_x_556) ;  /* 0x0000000400581947 */ /* 0x001fea0003800000 */
[----:B------:R-:W0:Y:S01]  /*1a5e0*/  S2R R7, SR_CTAID.X ;  /* 0x0000000000077919 */ /* 0x000e220000002500 */
[----:B------:R-:W1:Y:S01]  /*1a5f0*/  LDC R14, c[0x0][0x65c] ;  /* 0x00019700ff0e7b82 */ /* 0x000e620000000800 */
[----:B------:R-:W-:Y:S01]  /*1a600*/  ULDC UR4, c[0x0][0x150] ;  /* 0x0000540000047ab9 */ /* 0x000fe20000000800 */
[----:B------:R-:W-:Y:S01]  /*1a610*/  ULDC UR7, c[0x0][0x630] ;  /* 0x00018c0000077ab9 */ /* 0x000fe20000000800 */
[----:B------:R-:W2:Y:S05]  /*1a620*/  S2R R5, SR_CTAID.Y ;  /* 0x0000000000057919 */ /* 0x000eaa0000002600 */
[----:B------:R-:W3:Y:S08]  /*1a630*/  LDC R4, c[0x0][0x144] ;  /* 0x00005100ff047b82 */ /* 0x000ef00000000800 */
[----:B------:R-:W4:Y:S01]  /*1a640*/  LDC R10, c[0x0][0x148] ;  /* 0x00005200ff0a7b82 */ /* 0x000f220000000800 */
[----:B-1----:R-:W-:-:S02]  /*1a650*/  ISETP.NE.AND P4, PT, R14, 0x1, PT ;  /* 0x000000010e00780c */ /* 0x002fc40003f85270 */
[----:B0-----:R-:W-:Y:S02]  /*1a660*/  I2FP.F32.U32 R2, R7 ;  /* 0x0000000700027245 */ /* 0x001fe40000201000 */
[----:B--2---:R-:W-:-:S03]  /*1a670*/  I2FP.F32.U32 R3, R5 ;  /* 0x0000000500037245 */ /* 0x004fc60000201000 */
[----:B------:R-:W-:Y:S01]  /*1a680*/  FMUL R2, R2, UR4 ;  /* 0x0000000402027c20 */ /* 0x000fe20008400000 */
[----:B------:R-:W-:Y:S02]  /*1a690*/  ULDC UR4, c[0x0][0x154] ;  /* 0x0000550000047ab9 */ /* 0x000fe40000000800 */
[----:B------:R-:W-:Y:S01]  /*1a6a0*/  FMUL R9, R3, UR4 ;  /* 0x0000000403097c20 */ /* 0x000fe20008400000 */
[----:B------:R-:W-:Y:S02]  /*1a6b0*/  ULDC.64 UR4, c[0x0][0x628] ;  /* 0x00018a0000047ab9 */ /* 0x000fe40000000a00 */
[----:B------:R-:W0:Y:S01]  /*1a6c0*/  F2I.U32.TRUNC.NTZ R2, R2 ;  /* 0x0000000200027305 */ /* 0x000e22000020f000 */
[----:B------:R-:W-:-:S04]  /*1a6d0*/  ISETP.NE.U32.AND P1, PT, RZ, UR4, PT ;  /* 0x00000004ff007c0c */ /* 0x000fc8000bf25070 */
[----:B------:R-:W-:-:S03]  /*1a6e0*/  ISETP.NE.AND.EX P1, PT, RZ, UR5, PT, P1 ;  /* 0x00000005ff007c0c */ /* 0x000fc6000bf25310 */
[----:B------:R-:W1:Y:S01]  /*1a6f0*/  F2I.U32.TRUNC.NTZ R9, R9 ;  /* 0x0000000900097305 */ /* 0x000e62000020f000 */
[----:B0-----:R-:W-:Y:S01]  /*1a700*/  IADD3 R3, -R2, RZ, RZ ;  /* 0x000000ff02037210 */ /* 0x001fe20007ffe1ff */
[----:B------:R-:W-:-:S04]  /*1a710*/  IMAD.MOV.U32 R2, RZ, RZ, R12 ;  /* 0x000000ffff027224 */ /* 0x000fc800078e000c */
[----:B---3--:R-:W-:Y:S02]  /*1a720*/  IMAD R7, R4, R3, R7 ;  /* 0x0000000304077224 */ /* 0x008fe400078e0207 */
[----:B-1----:R-:W-:-:S04]  /*1a730*/  IMAD.MOV R3, RZ, RZ, -R9 ;  /* 0x000000ffff037224 */ /* 0x002fc800078e0a09 */
[----:B----4-:R-:W-:Y:S02]  /*1a740*/  @P4 IMAD R7, R10, R3, R5 ;  /* 0x000000030a074224 */ /* 0x010fe400078e0205 */
[----:B------:R-:W-:Y:S01]  /*1a750*/  IMAD.MOV.U32 R3, RZ, RZ, R13 ;  /* 0x000000ffff037224 */ /* 0x000fe200078e000d */
[----:B------:R-:W-:Y:S06]  /*1a760*/  @!P1 BRA `(.L_x_557) ;  /* 0x0000000000289947 */ /* 0x000fec0003800000 */
[----:B------:R-:W-:Y:S02]  /*1a770*/  ULDC UR6, c[0x0][0x634] ;  /* 0x00018d0000067ab9 */ /* 0x000fe40000000800 */
[----:B------:R-:W-:-:S05]  /*1a780*/  IADD3 R3, P1, R12, UR6, RZ ;  /* 0x000000060c037c10 */ /* 0x000fca000ff3e0ff */
[----:B------:R-:W-:-:S04]  /*1a790*/  IMAD.X R9, RZ, RZ, R13, P1 ;  /* 0x000000ffff097224 */ /* 0x000fc800008e060d */
[----:B------:R-:W-:-:S04]  /*1a7a0*/  IMAD.WIDE.U32 R4, R9, UR4, RZ ;  /* 0x0000000409047c25 */ /* 0x000fc8000f8e00ff */
[----:B------:R-:W-:-:S04]  /*1a7b0*/  IMAD.WIDE.U32 R4, P1, R3, UR5, R4 ;  /* 0x0000000503047c25 */ /* 0x000fc8000f820004 */
[----:B------:R-:W-:-:S04]  /*1a7c0*/  IMAD.WIDE.U32 R2, R3, UR4, RZ ;  /* 0x0000000403027c25 */ /* 0x000fc8000f8e00ff */
[----:B------:R-:W-:Y:S01]  /*1a7d0*/  IMAD.MOV.U32 R2, RZ, RZ, R5 ;  /* 0x000000ffff027224 */ /* 0x000fe200078e0005 */
[----:B------:R-:W-:Y:S02]  /*1a7e0*/  IADD3 RZ, P3, R3, R4, RZ ;  /* 0x0000000403ff7210 */ /* 0x000fe40007f7e0ff */
[----:B------:R-:W-:-:S03]  /*1a7f0*/  IADD3.X R3, RZ, RZ, RZ, P1, !PT ;  /* 0x000000ffff037210 */ /* 0x000fc60000ffe4ff */
[----:B------:R-:W-:-:S08]  /*1a800*/  IMAD.WIDE.U32.X R2, R9, UR5, R2, P3 ;  /* 0x0000000509027c25 */ /* 0x000fd000098e0402 */
.L_x_557:
[--C-:B------:R-:W-:Y:S01]  /*1a810*/  SHF.R.U64 R17, R2, UR7, R3.reuse ;  /* 0x0000000702117c19 */ /* 0x100fe20008001203 */
[----:B------:R-:W-:Y:S01]  /*1a820*/  ULDC.64 UR4, c[0x0][0x620] ;  /* 0x0001880000047ab9 */ /* 0x000fe20000000a00 */
[----:B------:R-:W-:Y:S01]  /*1a830*/  SHF.R.U32.HI R2, RZ, UR7, R3 ;  /* 0x00000007ff027c19 */ /* 0x000fe20008011603 */
[----:B------:R-:W-:Y:S01]  /*1a840*/  IMAD.MOV.U32 R3, RZ, RZ, R13 ;  /* 0x000000ffff037224 */ /* 0x000fe200078e000d */
[----:B------:R-:W-:Y:S01]  /*1a850*/  IADD3 R9, P1, RZ, -R17, RZ ;  /* 0x80000011ff097210 */ /* 0x000fe20007f3e0ff */
[----:B------:R-:W-:-:S04]  /*1a860*/  ULDC.64 UR6, c[0x0][0x640] ;  /* 0x0001900000067ab9 */ /* 0x000fc80000000a00 */
[----:B------:R-:W-:Y:S01]  /*1a870*/  IMAD.X R2, RZ, RZ, ~R2, P1 ;  /* 0x000000ffff027224 */ /* 0x000fe200008e0e02 */
[----:B------:R-:W-:-:S03]  /*1a880*/  ISETP.NE.U32.AND P1, PT, RZ, UR6, PT ;  /* 0x00000006ff007c0c */ /* 0x000fc6000bf25070 */
[----:B------:R-:W-:Y:S01]  /*1a890*/  IMAD R2, R2, UR4, RZ ;  /* 0x0000000402027c24 */ /* 0x000fe2000f8e02ff */
[----:B------:R-:W-:-:S03]  /*1a8a0*/  ISETP.NE.AND.EX P1, PT, RZ, UR7, PT, P1 ;  /* 0x00000007ff007c0c */ /* 0x000fc6000bf25310 */
[----:B------:R-:W-:Y:S02]  /*1a8b0*/  IMAD R5, R9, UR5, R2 ;  /* 0x0000000509057c24 */ /* 0x000fe4000f8e0202 */
[----:B------:R-:W-:-:S04]  /*1a8c0*/  IMAD.MOV.U32 R2, RZ, RZ, R12 ;  /* 0x000000ffff027224 */ /* 0x000fc800078e000c */
[----:B------:R-:W-:Y:S01]  /*1a8d0*/  IMAD.WIDE.U32 R2, R9, UR4, R2 ;  /* 0x0000000409027c25 */ /* 0x000fe2000f8e0002 */
[----:B------:R-:W-:-:S04]  /*1a8e0*/  ULDC UR4, c[0x0][0x618] ;  /* 0x0001860000047ab9 */ /* 0x000fc80000000800 */
[----:B------:R-:W-:-:S04]  /*1a8f0*/  IADD3 R3, R3, R5, RZ ;  /* 0x0000000503037210 */ /* 0x000fc80007ffe0ff */
[--C-:B------:R-:W-:Y:S02]  /*1a900*/  SHF.R.U64 R9, R2, UR4, R3.reuse ;  /* 0x0000000402097c19 */ /* 0x100fe40008001203 */
[----:B------:R-:W-:Y:S01]  /*1a910*/  SHF.R.U32.HI R2, RZ, UR4, R3 ;  /* 0x00000004ff027c19 */ /* 0x000fe20008011603 */
[----:B------:R-:W-:-:S03]  /*1a920*/  ULDC UR4, c[0x0][0x608] ;  /* 0x0001820000047ab9 */ /* 0x000fc60000000800 */
[--C-:B------:R-:W-:Y:S02]  /*1a930*/  SHF.R.U64 R11, R9, UR4, R2.reuse ;  /* 0x00000004090b7c19 */ /* 0x100fe40008001202 */
[----:B------:R-:W-:Y:S01]  /*1a940*/  SHF.R.U32.HI R2, RZ, UR4, R2 ;  /* 0x00000004ff027c19 */ /* 0x000fe20008011602 */
[----:B------:R-:W-:-:S03]  /*1a950*/  ULDC UR4, c[0x0][0x658] ;  /* 0x0001960000047ab9 */ /* 0x000fc60000000800 */
[--C-:B------:R-:W-:Y:S02]  /*1a960*/  SHF.R.U64 R10, R11, UR4, R2.reuse ;  /* 0x000000040b0a7c19 */ /* 0x100fe40008001202 */
[----:B------:R-:W-:-:S03]  /*1a970*/  SHF.R.U32.HI R13, RZ, UR4, R2 ;  /* 0x00000004ff0d7c19 */ /* 0x000fc60008011602 */
[----:B------:R-:W-:Y:S02]  /*1a980*/  IMAD.MOV.U32 R2, RZ, RZ, R10 ;  /* 0x000000ffff027224 */ /* 0x000fe400078e000a */
[----:B------:R-:W-:Y:S01]  /*1a990*/  IMAD.MOV.U32 R3, RZ, RZ, R13 ;  /* 0x000000ffff037224 */ /* 0x000fe200078e000d */
[----:B------:R-:W-:Y:S06]  /*1a9a0*/  @!P1 BRA `(.L_x_558) ;  /* 0x0000000000289947 */ /* 0x000fec0003800000 */
[----:B------:R-:W-:Y:S02]  /*1a9b0*/  ULDC UR4, c[0x0][0x64c] ;  /* 0x0001930000047ab9 */ /* 0x000fe40000000800 */
[----:B------:R-:W-:-:S05]  /*1a9c0*/  IADD3 R3, P1, R10, UR4, RZ ;  /* 0x000000040a037c10 */ /* 0x000fca000ff3e0ff */
[----:B------:R-:W-:-:S04]  /*1a9d0*/  IMAD.X R13, RZ, RZ, R13, P1 ;  /* 0x000000ffff0d7224 */ /* 0x000fc800008e060d */
[----:B------:R-:W-:-:S04]  /*1a9e0*/  IMAD.WIDE.U32 R4, R13, UR6, RZ ;  /* 0x000000060d047c25 */ /* 0x000fc8000f8e00ff */
[----:B------:R-:W-:-:S04]  /*1a9f0*/  IMAD.WIDE.U32 R4, P1, R3, UR7, R4 ;  /* 0x0000000703047c25 */ /* 0x000fc8000f820004 */
[----:B------:R-:W-:Y:S01]  /*1aa00*/  IMAD.WIDE.U32 R2, R3, UR6, RZ ;  /* 0x0000000603027c25 */ /* 0x000fe2000f8e00ff */
[----:B------:R-:W-:-:S04]  /*1aa10*/  MOV R2, R5 ;  /* 0x0000000500027202 */ /* 0x000fc80000000f00 */
[----:B------:R-:W-:Y:S01]  /*1aa20*/  IADD3 RZ, P3, R3, R4, RZ ;  /* 0x0000000403ff7210 */ /* 0x000fe20007f7e0ff */
[----:B------:R-:W-:-:S04]  /*1aa30*/  IMAD.X R3, RZ, RZ, RZ, P1 ;  /* 0x000000ffff037224 */ /* 0x000fc800008e06ff */
[----:B------:R-:W-:-:S08]  /*1aa40*/  IMAD.WIDE.U32.X R2, R13, UR7, R2, P3 ;  /* 0x000000070d027c25 */ /* 0x000fd000098e0402 */
.L_x_558:
[----:B------:R-:W-:Y:S01]  /*1aa50*/  ULDC UR4, c[0x0][0x648] ;  /* 0x0001920000047ab9 */ /* 0x000fe20000000800 */
[----:B------:R-:W-:Y:S02]  /*1aa60*/  LOP3.LUT R11, R11, UR16, RZ, 0xc0, !PT ;  /* 0x000000100b0b7c12 */ /* 0x000fe4000f8ec0ff */
[----:B------:R-:W-:Y:S01]  /*1aa70*/  SHF.R.U64 R2, R2, UR4, R3 ;  /* 0x0000000402027c19 */ /* 0x000fe20008001203 */
[----:B------:R-:W-:Y:S01]  /*1aa80*/  ULDC UR4, c[0x0][0x638] ;  /* 0x00018e0000047ab9 */ /* 0x000fe20000000800 */
[----:B------:R-:W-:-:S03]  /*1aa90*/  LOP3.LUT R9, R9, UR15, RZ, 0xc0, !PT ;  /* 0x0000000f09097c12 */ /* 0x000fc6000f8ec0ff */
[----:B------:R-:W-:Y:S02]  /*1aaa0*/  IMAD.MOV R3, RZ, RZ, -R2 ;  /* 0x000000ffff037224 */ /* 0x000fe400078e0a02 */
[----:B------:R-:W-:Y:S02]  /*1aab0*/  IMAD R4, R2, UR17, R11 ;  /* 0x0000001102047c24 */ /* 0x000fe4000f8e020b */
[----:B------:R-:W-:Y:S01]  /*1aac0*/  IMAD R10, R3, UR4, R10 ;  /* 0x00000004030a7c24 */ /* 0x000fe2000f8e020a */
[----:B------:R-:W-:Y:S01]  /*1aad0*/  ULDC UR4, c[0x0][0x610] ;  /* 0x0001840000047ab9 */ /* 0x000fe20000000800 */
[----:B------:R-:W-:Y:S02]  /*1aae0*/  IMAD.MOV.U32 R2, RZ, RZ, 0x1 ;  /* 0x00000001ff027424 */ /* 0x000fe400078e00ff */
[----:B------:R-:W-:Y:S01]  /*1aaf0*/  IMAD R7, R4, UR4, R7 ;  /* 0x0000000404077c24 */ /* 0x000fe2000f8e0207 */
[----:B------:R-:W-:Y:S02]  /*1ab00*/  ULDC UR4, c[0x0][0x600] ;  /* 0x0001800000047ab9 */ /* 0x000fe40000000800 */
[----:B------:R-:W-:-:S05]  /*1ab10*/  IMAD R10, R10, UR4, R9 ;  /* 0x000000040a0a7c24 */ /* 0x000fca000f8e0209 */
[----:B------:R-:W-:Y:S02]  /*1ab20*/  SEL R19, R10, R7, !P4 ;  /* 0x000000070a137207 */ /* 0x000fe40006000000 */
[----:B------:R-:W-:-:S07]  /*1ab30*/  SEL R18, R7, R10, !P4 ;  /* 0x0000000a07127207 */ /* 0x000fce0006000000 */
.L_x_556:
[----:B------:R-:W-:Y:S05]  /*1ab40*/  BSYNC B1 ;  /* 0x0000000000017941 */ /* 0x000fea0003800000 */
.L_x_555:
[----:B------:R-:W-:-:S13]  /*1ab50*/  LOP3.LUT P1, RZ, R2, 0xff, RZ, 0xc0, !PT ;  /* 0x000000ff02ff7812 */ /* 0x000fda000782c0ff */
[----:B------:R-:W-:Y:S05]  /*1ab60*/  @P1 BRA `(.L_x_559) ;  /* 0xfffffff400241947 */ /* 0x000fea000383ffff */
[----:B------:R-:W-:Y:S05]  /*1ab70*/  BSYNC B0 ;  /* 0x0000000000007941 */ /* 0x000fea0003800000 */
.L_x_547:
[----:B------:R-:W-:-:S03]  /*1ab80*/  UMOV UR4, 0xffffffff ;  /* 0xffffffff00047882 */ /* 0x000fc60000000000 */
[----:B------:R-:W-:Y:S05]  /*1ab90*/  BRA.DIV UR4, `(.L_x_560) ;  /* 0x0000000604287947 */ /* 0x000fea000b800000 */
[----:B------:R-:W-:-:S13]  /*1aba0*/  ELECT P6, URZ, PT ;  /* 0x00000000003f782f */ /* 0x000fda00038c0000 */
.L_x_575:
[----:B------:R-:W-:Y:S04]  /*1abb0*/  BSSY B0, `(.L_x_561) ;  /* 0x0000023000007945 */ /* 0x000fe80003800000 */
[----:B------:R-:W-:Y:S05]  /*1abc0*/  @!P6 BRA `(.L_x_562) ;  /* 0x000000000084e947 */ /* 0x000fea0003800000 */
[----:B------:R-:W-:-:S04]  /*1abd0*/  ULOP3.LUT UR4, UR37, 0x2, URZ, 0xfc, !UPT ;  /* 0x0000000225047892 */ /* 0x000fc8000f8efc3f */
[----:B------:R-:W-:-:S06]  /*1abe0*/  UISETP.NE.AND UP0, UPT, UR4, 0x3, UPT ;  /* 0x000000030400788c */ /* 0x000fcc000bf05270 */
[----:B------:R-:W-:-:S13]  /*1abf0*/  PLOP3.LUT P0, PT, PT, PT, UP0, 0x80, 0x0 ;  /* 0x000000000000781c */ /* 0x000fda0003f0f008 */
[----:B------:R-:W-:Y:S05]  /*1ac00*/  @!P0 BRA `(.L_x_563) ;  /* 0x0000000000048947 */ /* 0x000fea0003800000 */
[----:B------:R-:W-:Y:S01]  /*1ac10*/  BPT.TRAP 0x1 ;  /* 0x000000040000795c */ /* 0x000fe20000300000 */
.L_x_563:
[----:B------:R-:W0:Y:S01]  /*1ac20*/  S2R R3, SR_CgaCtaId ;  /* 0x0000000000037919 */ /* 0x000e220000008800 */
[----:B------:R-:W-:-:S04]  /*1ac30*/  MOV R2, 0x400 ;  /* 0x0000040000027802 */ /* 0x000fc80000000f00 */
[----:B0-----:R-:W-:Y:S02]  /*1ac40*/  LEA R3, R3, R2, 0x18 ;  /* 0x0000000203037211 */ /* 0x001fe400078ec0ff */
[----:B------:R-:W-:-:S03]  /*1ac50*/  SHF.L.U32 R2, R0, 0x1f, RZ ;  /* 0x0000001f00027819 */ /* 0x000fc600000006ff */
[----:B------:R-:W-:-:S04]  /*1ac60*/  VIADD R3, R3, 0x18 ;  /* 0x0000001803037836 */ /* 0x000fc80000000000 */
[----:B------:R-:W-:-:S04]  /*1ac70*/  IMAD R5, R6, 0x8, R3 ;  /* 0x0000000806057824 */ /* 0x000fc800078e0203 */
[----:B------:R-:W0:Y:S02]  /*1ac80*/  SYNCS.PHASECHK.TRANS64.TRYWAIT P0, [R5+URZ], R2 ;  /* 0x00000002050075a7 */ /* 0x000e24000800017f */
[----:B0-----:R-:W-:Y:S05]  /*1ac90*/  @!P0 BRA `(.L_x_564) ;  /* 0x0000000400088947 */ /* 0x001fea0003800000 */
.L_x_576:
[----:B------:R-:W-:-:S04]  /*1aca0*/  IADD3 R6, R6, 0x1, RZ ;  /* 0x0000000106067810 */ /* 0x000fc80007ffe0ff */
[----:B------:R-:W-:-:S04]  /*1acb0*/  ISETP.NE.AND P0, PT, R6, 0x3, PT ;  /* 0x000000030600780c */ /* 0x000fc80003f05270 */
[----:B0-----:R-:W-:Y:S02]  /*1acc0*/  SEL R5, RZ, 0x1, P0 ;  /* 0x00000001ff057807 */ /* 0x001fe40000000000 */
[----:B------:R-:W-:Y:S02]  /*1acd0*/  SEL R6, R6, RZ, P0 ;  /* 0x000000ff06067207 */ /* 0x000fe40000000000 */
[----:B------:R-:W-:-:S03]  /*1ace0*/  LOP3.LUT R5, R0, R5, RZ, 0x3c, !PT ;  /* 0x0000000500057212 */ /* 0x000fc600078e3cff */
[----:B------:R-:W-:Y:S01]  /*1acf0*/  IMAD R7, R6, 0x8, R3 ;  /* 0x0000000806077824 */ /* 0x000fe200078e0203 */
[----:B------:R-:W-:-:S04]  /*1ad00*/  SHF.L.U32 R0, R5, 0x1f, RZ ;  /* 0x0000001f05007819 */ /* 0x000fc800000006ff */
[----:B------:R-:W0:Y:S02]  /*1ad10*/  SYNCS.PHASECHK.TRANS64.TRYWAIT P0, [R7+URZ], R0 ;  /* 0x00000000070075a7 */ /* 0x000e24000800017f */
[----:B0-----:R-:W-:Y:S05]  /*1ad20*/  @!P0 BRA `(.L_x_565) ;  /* 0x0000000000f88947 */ /* 0x001fea0003800000 */
.L_x_577:
[----:B0-----:R-:W-:-:S05]  /*1ad30*/  VIADD R0, R6, 0x1 ;  /* 0x0000000106007836 */ /* 0x001fca0000000000 */
[----:B------:R-:W-:-:S04]  /*1ad40*/  ISETP.NE.AND P0, PT, R0, 0x3, PT ;  /* 0x000000030000780c */ /* 0x000fc80003f05270 */
[----:B------:R-:W-:Y:S02]  /*1ad50*/  SEL R2, RZ, 0x1, P0 ;  /* 0x00000001ff027807 */ /* 0x000fe40000000000 */
[----:B------:R-:W-:Y:S02]  /*1ad60*/  SEL R0, R0, RZ, P0 ;  /* 0x000000ff00007207 */ /* 0x000fe40000000000 */
[----:B------:R-:W-:-:S03]  /*1ad70*/  LOP3.LUT R2, R5, R2, RZ, 0x3c, !PT ;  /* 0x0000000205027212 */ /* 0x000fc600078e3cff */
[----:B------:R-:W-:Y:S01]  /*1ad80*/  IMAD R3, R0, 0x8, R3 ;  /* 0x0000000800037824 */ /* 0x000fe200078e0203 */
[----:B------:R-:W-:-:S07]  /*1ad90*/  SHF.L.U32 R0, R2, 0x1f, RZ ;  /* 0x0000001f02007819 */ /* 0x000fce00000006ff */
.L_x_566:
[----:B0-----:R0:W1:Y:S02]  /*1ada0*/  SYNCS.PHASECHK.TRANS64.TRYWAIT P0, [R3+URZ], R0 ;  /* 0x00000000030075a7 */ /* 0x001064000800017f */
[----:B-1----:R-:W-:Y:S05]  /*1adb0*/  @!P0 NANOSLEEP.SYNCS 0x989680 ;  /* 0x009896800000895d */ /* 0x002fea0003900000 */
[----:B------:R-:W1:Y:S02]  /*1adc0*/  @!P0 SYNCS.PHASECHK.TRANS64 P0, [R3+URZ], R0 ;  /* 0x00000000030085a7 */ /* 0x000e64000800007f */
[----:B-1----:R-:W-:Y:S05]  /*1add0*/  @!P0 BRA `(.L_x_566) ;  /* 0xfffffffc00f08947 */ /* 0x002fea000383ffff */
.L_x_562:
[----:B------:R-:W-:Y:S05]  /*1ade0*/  BSYNC B0 ;  /* 0x0000000000007941 */ /* 0x000fea0003800000 */
.L_x_561:
[----:B------:R-:W-:Y:S05]  /*1adf0*/  EXIT ;  /* 0x000000000000794d */ /* 0x000fea0003800000 */
.L_x_15:
[----:B-1----:R-:W-:-:S04]  /*1ae00*/  IMAD.U32 R0, RZ, RZ, UR47 ;  /* 0x0000002fff007e24 */ /* 0x002fc8000f8e00ff */
[----:B------:R1:W2:Y:S03]  /*1ae10*/  SYNCS.PHASECHK.TRANS64.TRYWAIT P0, [R0+URZ], R3 ;  /* 0x00000003000075a7 */ /* 0x0002a6000800017f */
[----:B--2---:R-:W-:Y:S05]  /*1ae20*/  @!P0 NANOSLEEP.SYNCS 0x989680 ;  /* 0x009896800000895d */ /* 0x004fea0003900000 */
[----:B------:R-:W2:Y:S02]  /*1ae30*/  @!P0 SYNCS.PHASECHK.TRANS64 P0, [R0+URZ], R3 ;  /* 0x00000003000085a7 */ /* 0x000ea4000800007f */
[----:B--2---:R-:W-:Y:S05]  /*1ae40*/  @!P0 BRA `(.L_x_15) ;  /* 0xfffffffc00ec8947 */ /* 0x004fea000383ffff */
[----:B------:R-:W-:Y:S05]  /*1ae50*/  BRA `(.L_x_567) ;  /* 0xfffffe6400b87947 */ /* 0x000fea000383ffff */
.L_x_20:
[----:B--2---:R2:W3:Y:S02]  /*1ae60*/  SYNCS.PHASECHK.TRANS64.TRYWAIT P1, [R3+URZ], R0 ;  /* 0x00000000030075a7 */ /* 0x0044e4000802017f */
[----:B---3--:R-:W-:Y:S05]  /*1ae70*/  @!P1 NANOSLEEP.SYNCS 0x989680 ;  /* 0x009896800000995d */ /* 0x008fea0003900000 */
[----:B------:R-:W3:Y:S02]  /*1ae80*/  @!P1 SYNCS.PHASECHK.TRANS64 P1, [R3+URZ], R0 ;  /* 0x00000000030095a7 */ /* 0x000ee4000802007f */
[----:B---3--:R-:W-:Y:S05]  /*1ae90*/  @!P1 BRA `(.L_x_20) ;  /* 0xfffffffc00f09947 */ /* 0x008fea000383ffff */
[----:B------:R-:W-:Y:S05]  /*1aea0*/  BRA `(.L_x_19) ;  /* 0xfffffe68002c7947 */ /* 0x000fea000383ffff */
.L_x_25:
[----:B-1----:R-:W-:-:S04]  /*1aeb0*/  MOV R4, UR4 ;  /* 0x0000000400047c02 */ /* 0x002fc80008000f00 */
[----:B------:R1:W2:Y:S03]  /*1aec0*/  SYNCS.PHASECHK.TRANS64.TRYWAIT P1, [R4+URZ], R3 ;  /* 0x00000003040075a7 */ /* 0x0002a6000802017f */
[----:B--2---:R-:W-:Y:S05]  /*1aed0*/  @!P1 NANOSLEEP.SYNCS 0x989680 ;  /* 0x009896800000995d */ /* 0x004fea0003900000 */
[----:B------:R-:W2:Y:S02]  /*1aee0*/  @!P1 SYNCS.PHASECHK.TRANS64 P1, [R4+URZ], R3 ;  /* 0x00000003040095a7 */ /* 0x000ea4000802007f */
[----:B--2---:R-:W-:Y:S05]  /*1aef0*/  @!P1 BRA `(.L_x_25) ;  /* 0xfffffffc00ec9947 */ /* 0x004fea000383ffff */
[----:B------:R-:W-:Y:S05]  /*1af00*/  BRA `(.L_x_24) ;  /* 0xfffffe9c008c7947 */ /* 0x000fea000383ffff */
.L_x_31:
[----:B0-----:R-:W-:-:S04]  /*1af10*/  IMAD.U32 R3, RZ, RZ, UR47 ;  /* 0x0000002fff037e24 */ /* 0x001fc8000f8e00ff */
[----:B------:R0:W1:Y:S03]  /*1af20*/  SYNCS.PHASECHK.TRANS64.TRYWAIT P0, [R3+URZ+0x10], R0 ;  /* 0x00001000030075a7 */ /* 0x000066000800017f */
[----:B-1----:R-:W-:Y:S05]  /*1af30*/  @!P0 NANOSLEEP.SYNCS 0x989680 ;  /* 0x009896800000895d */ /* 0x002fea0003900000 */
[----:B------:R-:W1:Y:S02]  /*1af40*/  @!P0 SYNCS.PHASECHK.TRANS64 P0, [R3+URZ+0x10], R0 ;  /* 0x00001000030085a7 */ /* 0x000e64000800007f */
[----:B-1----:R-:W-:Y:S05]  /*1af50*/  @!P0 BRA `(.L_x_31) ;  /* 0xfffffffc00ec8947 */ /* 0x002fea000383ffff */
[----:B------:R-:W-:Y:S05]  /*1af60*/  BRA `(.L_x_568) ;  /* 0xfffffee0005c7947 */ /* 0x000fea000383ffff */
.L_x_548:
[----:B------:R-:W-:Y:S01]  /*1af70*/  BSSY B1, `(.L_x_569) ;  /* 0x0000006000017945 */ /* 0x000fe20003800000 */
[----:B------:R-:W-:-:S07]  /*1af80*/  IMAD.MOV.U32 R15, RZ, RZ, -0x1 ;  /* 0xffffffffff0f7424 */ /* 0x000fce00078e00ff */
[----:B------:R-:W-:Y:S05]  /*1af90*/  WARPSYNC.COLLECTIVE R15, `(.L_x_570) ;  /* 0x000000000f0c7348 */ /* 0x000fea0003c00000 */
[----:B------:R-:W-:Y:S02]  /*1afa0*/  ELECT P6, UR62, PT ;  /* 0x00000000003e782f */ /* 0x000fe400038c0000 */
[----:B------:R-:W-:Y:S01]  /*1afb0*/  MOV R14, UR62 ;  /* 0x0000003e000e7c02 */ /* 0x000fe20008000f00 */
[----:B------:R-:W-:Y:S10]  /*1afc0*/  ENDCOLLECTIVE ;  /* 0x000000000000791b */ /* 0x000ff40003800000 */
.L_x_570:
[----:B------:R-:W-:Y:S05]  /*1afd0*/  BSYNC B1 ;  /* 0x0000000000017941 */ /* 0x000fea0003800000 */
.L_x_569:
[----:B------:R-:W-:Y:S05]  /*1afe0*/  BRA `(.L_x_571) ;  /* 0xfffffff000107947 */ /* 0x000fea000383ffff */
.L_x_551:
[----:B-1----:R1:W2:Y:S02]  /*1aff0*/  SYNCS.PHASECHK.TRANS64.TRYWAIT P1, [R7+URZ+0x18], R4 ;  /* 0x00001804070075a7 */ /* 0x0022a4000802017f */
[----:B--2---:R-:W-:Y:S05]  /*1b000*/  @!P1 NANOSLEEP.SYNCS 0x989680 ;  /* 0x009896800000995d */ /* 0x004fea0003900000 */
[----:B------:R-:W2:Y:S02]  /*1b010*/  @!P1 SYNCS.PHASECHK.TRANS64 P1, [R7+URZ+0x18], R4 ;  /* 0x00001804070095a7 */ /* 0x000ea4000802007f */
[----:B--2---:R-:W-:Y:S05]  /*1b020*/  @!P1 BRA `(.L_x_551) ;  /* 0xfffffffc00f09947 */ /* 0x004fea000383ffff */
[----:B------:R-:W-:Y:S05]  /*1b030*/  BRA `(.L_x_572) ;  /* 0xfffffff000447947 */ /* 0x000fea000383ffff */
.L_x_560:
[----:B------:R-:W-:Y:S01]  /*1b040*/  BSSY B0, `(.L_x_573) ;  /* 0x0000006000007945 */ /* 0x000fe20003800000 */
[----:B------:R-:W-:-:S07]  /*1b050*/  IMAD.MOV.U32 R15, RZ, RZ, -0x1 ;  /* 0xffffffffff0f7424 */ /* 0x000fce00078e00ff */
[----:B------:R-:W-:Y:S05]  /*1b060*/  WARPSYNC.COLLECTIVE R15, `(.L_x_574) ;  /* 0x000000000f0c7348 */ /* 0x000fea0003c00000 */
[----:B------:R-:W-:Y:S02]  /*1b070*/  ELECT P6, UR62, PT ;  /* 0x00000000003e782f */ /* 0x000fe400038c0000 */
[----:B------:R-:W-:Y:S01]  /*1b080*/  MOV R14, UR62 ;  /* 0x0000003e000e7c02 */ /* 0x000fe20008000f00 */
[----:B------:R-:W-:Y:S10]  /*1b090*/  ENDCOLLECTIVE ;  /* 0x000000000000791b */ /* 0x000ff40003800000 */
.L_x_574:
[----:B------:R-:W-:Y:S05]  /*1b0a0*/  BSYNC B0 ;  /* 0x0000000000007941 */ /* 0x000fea0003800000 */
.L_x_573:
[----:B------:R-:W-:Y:S05]  /*1b0b0*/  BRA `(.L_x_575) ;  /* 0xfffffff800bc7947 */ /* 0x000fea000383ffff */
.L_x_564:
[----:B0-----:R0:W1:Y:S02]  /*1b0c0*/  SYNCS.PHASECHK.TRANS64.TRYWAIT P0, [R5+URZ], R2 ;  /* 0x00000002050075a7 */ /* 0x001064000800017f */
[----:B-1----:R-:W-:Y:S05]  /*1b0d0*/  @!P0 NANOSLEEP.SYNCS 0x989680 ;  /* 0x009896800000895d */ /* 0x002fea0003900000 */
[----:B------:R-:W1:Y:S02]  /*1b0e0*/  @!P0 SYNCS.PHASECHK.TRANS64 P0, [R5+URZ], R2 ;  /* 0x00000002050085a7 */ /* 0x000e64000800007f */
[----:B-1----:R-:W-:Y:S05]  /*1b0f0*/  @!P0 BRA `(.L_x_564) ;  /* 0xfffffffc00f08947 */ /* 0x002fea000383ffff */
[----:B------:R-:W-:Y:S05]  /*1b100*/  BRA `(.L_x_576) ;  /* 0xfffffff800e47947 */ /* 0x000fea000383ffff */
.L_x_565:
[----:B0-----:R0:W1:Y:S02]  /*1b110*/  SYNCS.PHASECHK.TRANS64.TRYWAIT P0, [R7+URZ], R0 ;  /* 0x00000000070075a7 */ /* 0x001064000800017f */
[----:B-1----:R-:W-:Y:S05]  /*1b120*/  @!P0 NANOSLEEP.SYNCS 0x989680 ;  /* 0x009896800000895d */ /* 0x002fea0003900000 */
[----:B------:R-:W1:Y:S02]  /*1b130*/  @!P0 SYNCS.PHASECHK.TRANS64 P0, [R7+URZ], R0 ;  /* 0x00000000070085a7 */ /* 0x000e64000800007f */
[----:B-1----:R-:W-:Y:S05]  /*1b140*/  @!P0 BRA `(.L_x_565) ;  /* 0xfffffffc00f08947 */ /* 0x002fea000383ffff */
[----:B------:R-:W-:Y:S05]  /*1b150*/  BRA `(.L_x_577) ;  /* 0xfffffff800f47947 */ /* 0x000fea000383ffff */
.L_x_578:
[----:B------:R-:W-:-:S00]  /*1b160*/  BRA `(.L_x_578) ;  /* 0xfffffffc00fc7947 */ /* 0x000fc0000383ffff */
[----:B------:R-:W-:-:S00]  /*1b170*/  NOP ;  /* 0x0000000000007918 */ /* 0x000fc00000000000 */
        /* <DEDUP_REMOVED lines=8> */
.L_x_579:


//--------------------- .nv.global.init           --------------------------
	.section	.nv.global.init,"aw",@progbits
.nv.global.init:
	.type		$str$22,@object
	.size		$str$22,($str$23 - $str$22)
$str$22:
        /*0000*/ 	.byte	0x6b, 0x5f, 0x74, 0x69, 0x6c, 0x65, 0x5f, 0x63, 0x6f, 0x75, 0x6e, 0x74, 0x20, 0x3e, 0x3d, 0x20
        /*0010*/ 	.byte	0x31, 0x00
	.type		$str$23,@object
	.size		$str$23,(__unnamed_1 - $str$23)
$str$23:
        /*0012*/ 	.byte	0x2f, 0x74, 0x6d, 0x70, 0x2f, 0x63, 0x75, 0x74, 0x6c, 0x61, 0x73, 0x73, 0x5f, 0x73, 0x77, 0x65
        /*0022*/ 	.byte	0x65, 0x70, 0x5f, 0x73, 0x72, 0x63, 0x2f, 0x69, 0x6e, 0x63, 0x6c, 0x75, 0x64, 0x65, 0x2f, 0x63
        /*0032*/ 	.byte	0x75, 0x74, 0x6c, 0x61, 0x73, 0x73, 0x2f, 0x67, 0x65, 0x6d, 0x6d, 0x2f, 0x63, 0x6f, 0x6c, 0x6c
        /*0042*/ 	.byte	0x65, 0x63, 0x74, 0x69, 0x76, 0x65, 0x2f, 0x73, 0x6d, 0x39, 0x30, 0x5f, 0x6d, 0x6d, 0x61, 0x5f
        /*0052*/ 	.byte	0x74, 0x6d, 0x61, 0x5f, 0x67, 0x6d, 0x6d, 0x61, 0x5f, 0x73, 0x73, 0x5f, 0x77, 0x61, 0x72, 0x70
        /*0062*/ 	.byte	0x73, 0x70, 0x65, 0x63, 0x69, 0x61, 0x6c, 0x69, 0x7a, 0x65, 0x64, 0x2e, 0x68, 0x70, 0x70, 0x00
	.type		__unnamed_1,@object
	.size		__unnamed_1,(.L_0 - __unnamed_1)
__unnamed_1:
        /* <DEDUP_REMOVED lines=181> */
        /*0bc2*/ 	.byte	0x74, 0x79, 0x5d, 0x00
.L_0:


//--------------------- .nv.shared._ZN7cutlass13device_kernelINS_4gemm6kernel13GemmUniversalIN4cute5tupleIJiiiiEEENS1_10collective13CollectiveMmaINS1_34MainloopSm90TmaGmmaWarpSpecializedILi3ENS5_IJNS4_1CILi1EEESB_SB_EEENS1_32KernelTmaWarpSpecializedPingpongEEENS5_IJNSA_ILi64EEENSA_ILi512EEESF_EEENS_10bfloat16_tENS5_IJlSB_lEEESI_SJ_NS4_8TiledMMAINS4_8MMA_AtomIJNS4_4SM904GMMA28MMA_64x256x16_F32BF16BF16_SSILNSN_5MajorE0ELSP_0ELNSN_7ScaleInE1ELSQ_1EEEEEENS4_6LayoutISC_NS5_IJNSA_ILi0EEESU_SU_EEEEENS5_IJNS4_10UnderscoreESX_SX_EEEEENS4_13SM90_TMA_LOADENS4_14ComposedLayoutINS4_7SwizzleILi3ELi4ELi3EEENS4_18smem_ptr_flag_bitsILi16EEENST_INS5_IJNSA_ILi8EEESF_EEENS5_IJSF_SB_EEEEEEEvNS4_8identityES10_S1A_vS1B_EENS_8epilogue10collective6detail29Sm90TmaWarpSpecializedAdapterINS1E_15DefaultEpilogueISI_SJ_SJ_NS1D_6thread17LinearCombinationISI_Li1EffLNS1I_9ScaleType4KindE0ELNS_15FloatRoundStyleE2ESI_EENS1_15EpilogueDefaultEEEEEvvEEEEvNT_6ParamsE --------------------------
	.section	.nv.shared._ZN7cutlass13device_kernelINS_4gemm6kernel13GemmUniversalIN4cute5tupleIJiiiiEEENS1_10collective13CollectiveMmaINS1_34MainloopSm90TmaGmmaWarpSpecializedILi3ENS5_IJNS4_1CILi1EEESB_SB_EEENS1_32KernelTmaWarpSpecializedPingpongEEENS5_IJNSA_ILi64EEENSA_ILi512EEESF_EEENS_10bfloat16_tENS5_IJlSB_lEEESI_SJ_NS4_8TiledMMAINS4_8MMA_AtomIJNS4_4SM904GMMA28MMA_64x256x16_F32BF16BF16_SSILNSN_5MajorE0ELSP_0ELNSN_7ScaleInE1ELSQ_1EEEEEENS4_6LayoutISC_NS5_IJNSA_ILi0EEESU_SU_EEEEENS5_IJNS4_10UnderscoreESX_SX_EEEEENS4_13SM90_TMA_LOADENS4_14ComposedLayoutINS4_7SwizzleILi3ELi4ELi3EEENS4_18smem_ptr_flag_bitsILi16EEENST_INS5_IJNSA_ILi8EEESF_EEENS5_IJSF_SB_EEEEEEEvNS4_8identityES10_S1A_vS1B_EENS_8epilogue10collective6detail29Sm90TmaWarpSpecializedAdapterINS1E_15DefaultEpilogueISI_SJ_SJ_NS1D_6thread17LinearCombinationISI_Li1EffLNS1I_9ScaleType4KindE0ELNS_15FloatRoundStyleE2ESI_EENS1_15EpilogueDefaultEEEEEvvEEEEvNT_6ParamsE,"aw",@nobits
	.sectionflags	@""
	.align	16
	.zero		1024


//--------------------- .nv.shared.reserved.0     --------------------------
	.section	.nv.shared.reserved.0,"aw",@nobits
	.weak		__nv_reservedSMEM_offset_0_alias
	.size		__nv_reservedSMEM_offset_0_alias, 0, 0
	.other		__nv_reservedSMEM_offset_0_alias,@"STO_CUDA_RESERVED_SHARED STV_DEFAULT"
__nv_reservedSMEM_offset_0_alias:
	.zero		0


//--------------------- .nv.global                --------------------------
	.section	.nv.global,"aw",@nobits
.nv.global:
	.type		_ZN39_INTERNAL_0d1215e5_4_k_cu_275bbf2c_76904cute1_E,@object
	.size		_ZN39_INTERNAL_0d1215e5_4_k_cu_275bbf2c_76904cute1_E,(_ZN39_INTERNAL_0d1215e5_4_k_cu_275bbf2c_76904cuda3std3__45__cpo6cbeginE - _ZN39_INTERNAL_0d1215e5_4_k_cu_275bbf2c_76904cute1_E)
_ZN39_INTERNAL_0d1215e5_4_k_cu_275bbf2c_76904cute1_E:
	.zero		1
	.type		_ZN39_INTERNAL_0d1215e5_4_k_cu_275bbf2c_76904cuda3std3__45__cpo6cbeginE,@object
	.size		_ZN39_INTERNAL_0d1215e5_4_k_cu_275bbf2c_76904cuda3std3__45__cpo6cbeginE,(_ZN39_INTERNAL_0d1215e5_4_k_cu_275bbf2c_76904cuda3std3__48in_placeE - _ZN39_INTERNAL_0d1215e5_4_k_cu_275bbf2c_76904cuda3std3__45__cpo6cbeginE)
_ZN39_INTERNAL_0d1215e5_4_k_cu_275bbf2c_76904cuda3std3__45__cpo6cbeginE:
	.zero		1
	.type		_ZN39_INTERNAL_0d1215e5_4_k_cu_275bbf2c_76904cuda3std3__48in_placeE,@object
	.size		_ZN39_INTERNAL_0d1215e5_4_k_cu_275bbf2c_76904cuda3std3__48in_placeE,(_ZN39_INTERNAL_0d1215e5_4_k_cu_275bbf2c_76904cuda3std6ranges3__45__cpo9iter_moveE - _ZN39_INTERNAL_0d1215e5_4_k_cu_275bbf2c_76904cuda3std3__48in_placeE)
_ZN39_INTERNAL_0d1215e5_4_k_cu_275bbf2c_76904cuda3std3__48in_placeE:
	.zero		1
	.type		_ZN39_INTERNAL_0d1215e5_4_k_cu_275bbf2c_76904cuda3std6ranges3__45__cpo9iter_moveE,@object
	.size		_ZN39_INTERNAL_0d1215e5_4_k_cu_275bbf2c_76904cuda3std6ranges3__45__cpo9iter_moveE,(_ZN39_INTERNAL_0d1215e5_4_k_cu_275bbf2c_76904cuda3std3__45__cpo5beginE - _ZN39_INTERNAL_0d1215e5_4_k_cu_275bbf2c_76904cuda3std6ranges3__45__cpo9iter_moveE)
_ZN39_INTERNAL_0d1215e5_4_k_cu_275bbf2c_76904cuda3std6ranges3__45__cpo9iter_moveE:
	.zero		1
	.type		_ZN39_INTERNAL_0d1215e5_4_k_cu_275bbf2c_76904cuda3std3__45__cpo5beginE,@object
	.size		_ZN39_INTERNAL_0d1215e5_4_k_cu_275bbf2c_76904cuda3std3__45__cpo5beginE,(_ZN39_INTERNAL_0d1215e5_4_k_cu_275bbf2c_76904cuda3std3__441_GLOBAL__N__0d1215e5_4_k_cu_275bbf2c_76906ignoreE - _ZN39_INTERNAL_0d1215e5_4_k_cu_275bbf2c_76904cuda3std3__45__cpo5beginE)
_ZN39_INTERNAL_0d1215e5_4_k_cu_275bbf2c_76904cuda3std3__45__cpo5beginE:
	.zero		1
	.type		_ZN39_INTERNAL_0d1215e5_4_k_cu_275bbf2c_76904cuda3std3__441_GLOBAL__N__0d1215e5_4_k_cu_275bbf2c_76906ignoreE,@object
	.size		_ZN39_INTERNAL_0d1215e5_4_k_cu_275bbf2c_76904cuda3std3__441_GLOBAL__N__0d1215e5_4_k_cu_275bbf2c_76906ignoreE,(_ZN39_INTERNAL_0d1215e5_4_k_cu_275bbf2c_76904cute7productE - _ZN39_INTERNAL_0d1215e5_4_k_cu_275bbf2c_76904cuda3std3__441_GLOBAL__N__0d1215e5_4_k_cu_275bbf2c_76906ignoreE)
_ZN39_INTERNAL_0d1215e5_4_k_cu_275bbf2c_76904cuda3std3__441_GLOBAL__N__0d1215e5_4_k_cu_275bbf2c_76906ignoreE:
	.zero		1
	.type		_ZN39_INTERNAL_0d1215e5_4_k_cu_275bbf2c_76904cute7productE,@object
	.size		_ZN39_INTERNAL_0d1215e5_4_k_cu_275bbf2c_76904cute7productE,(_ZN39_INTERNAL_0d1215e5_4_k_cu_275bbf2c_76904cuda3std3__45__cpo3endE - _ZN39_INTERNAL_0d1215e5_4_k_cu_275bbf2c_76904cute7productE)
_ZN39_INTERNAL_0d1215e5_4_k_cu_275bbf2c_76904cute7productE:
	.zero		1
	.type		_ZN39_INTERNAL_0d1215e5_4_k_cu_275bbf2c_76904cuda3std3__45__cpo3endE,@object
	.size		_ZN39_INTERNAL_0d1215e5_4_k_cu_275bbf2c_76904cuda3std3__45__cpo3endE,(_ZN39_INTERNAL_0d1215e5_4_k_cu_275bbf2c_76904cuda3std3__419piecewise_constructE - _ZN39_INTERNAL_0d1215e5_4_k_cu_275bbf2c_76904cuda3std3__45__cpo3endE)
_ZN39_INTERNAL_0d1215e5_4_k_cu_275bbf2c_76904cuda3std3__45__cpo3endE:
	.zero		1
	.type		_ZN39_INTERNAL_0d1215e5_4_k_cu_275bbf2c_76904cuda3std3__419piecewise_constructE,@object
	.size		_ZN39_INTERNAL_0d1215e5_4_k_cu_275bbf2c_76904cuda3std3__419piecewise_constructE,(_ZN39_INTERNAL_0d1215e5_4_k_cu_275bbf2c_76904cuda3std3__45__cpo4cendE - _ZN39_INTERNAL_0d1215e5_4_k_cu_275bbf2c_76904cuda3std3__419piecewise_constructE)
_ZN39_INTERNAL_0d1215e5_4_k_cu_275bbf2c_76904cuda3std3__419piecewise_constructE:
	.zero		1
	.type		_ZN39_INTERNAL_0d1215e5_4_k_cu_275bbf2c_76904cuda3std3__45__cpo4cendE,@object
	.size		_ZN39_INTERNAL_0d1215e5_4_k_cu_275bbf2c_76904cuda3std3__45__cpo4cendE,(_ZN39_INTERNAL_0d1215e5_4_k_cu_275bbf2c_76904cuda3std6ranges3__45__cpo4swapE - _ZN39_INTERNAL_0d1215e5_4_k_cu_275bbf2c_76904cuda3std3__45__cpo4cendE)
_ZN39_INTERNAL_0d1215e5_4_k_cu_275bbf2c_76904cuda3std3__45__cpo4cendE:
	.zero		1
	.type		_ZN39_INTERNAL_0d1215e5_4_k_cu_275bbf2c_76904cuda3std6ranges3__45__cpo4swapE,@object
	.size		_ZN39_INTERNAL_0d1215e5_4_k_cu_275bbf2c_76904cuda3std6ranges3__45__cpo4swapE,(.L_8 - _ZN39_INTERNAL_0d1215e5_4_k_cu_275bbf2c_76904cuda3std6ranges3__45__cpo4swapE)
_ZN39_INTERNAL_0d1215e5_4_k_cu_275bbf2c_76904cuda3std6ranges3__45__cpo4swapE:
	.zero		1
.L_8:


//--------------------- .nv.constant0._ZN7cutlass13device_kernelINS_4gemm6kernel13GemmUniversalIN4cute5tupleIJiiiiEEENS1_10collective13CollectiveMmaINS1_34MainloopSm90TmaGmmaWarpSpecializedILi3ENS5_IJNS4_1CILi1EEESB_SB_EEENS1_32KernelTmaWarpSpecializedPingpongEEENS5_IJNSA_ILi64EEENSA_ILi512EEESF_EEENS_10bfloat16_tENS5_IJlSB_lEEESI_SJ_NS4_8TiledMMAINS4_8MMA_AtomIJNS4_4SM904GMMA28MMA_64x256x16_F32BF16BF16_SSILNSN_5MajorE0ELSP_0ELNSN_7ScaleInE1ELSQ_1EEEEEENS4_6LayoutISC_NS5_IJNSA_ILi0EEESU_SU_EEEEENS5_IJNS4_10UnderscoreESX_SX_EEEEENS4_13SM90_TMA_LOADENS4_14ComposedLayoutINS4_7SwizzleILi3ELi4ELi3EEENS4_18smem_ptr_flag_bitsILi16EEENST_INS5_IJNSA_ILi8EEESF_EEENS5_IJSF_SB_EEEEEEEvNS4_8identityES10_S1A_vS1B_EENS_8epilogue10collective6detail29Sm90TmaWarpSpecializedAdapterINS1E_15DefaultEpilogueISI_SJ_SJ_NS1D_6thread17LinearCombinationISI_Li1EffLNS1I_9ScaleType4KindE0ELNS_15FloatRoundStyleE2ESI_EENS1_15EpilogueDefaultEEEEEvvEEEEvNT_6ParamsE --------------------------
	.section	.nv.constant0._ZN7cutlass13device_kernelINS_4gemm6kernel13GemmUniversalIN4cute5tupleIJiiiiEEENS1_10collective13CollectiveMmaINS1_34MainloopSm90TmaGmmaWarpSpecializedILi3ENS5_IJNS4_1CILi1EEESB_SB_EEENS1_32KernelTmaWarpSpecializedPingpongEEENS5_IJNSA_ILi64EEENSA_ILi512EEESF_EEENS_10bfloat16_tENS5_IJlSB_lEEESI_SJ_NS4_8TiledMMAINS4_8MMA_AtomIJNS4_4SM904GMMA28MMA_64x256x16_F32BF16BF16_SSILNSN_5MajorE0ELSP_0ELNSN_7ScaleInE1ELSQ_1EEEEEENS4_6LayoutISC_NS5_IJNSA_ILi0EEESU_SU_EEEEENS5_IJNS4_10UnderscoreESX_SX_EEEEENS4_13SM90_TMA_LOADENS4_14ComposedLayoutINS4_7SwizzleILi3ELi4ELi3EEENS4_18smem_ptr_flag_bitsILi16EEENST_INS5_IJNSA_ILi8EEESF_EEENS5_IJSF_SB_EEEEEEEvNS4_8identityES10_S1A_vS1B_EENS_8epilogue10collective6detail29Sm90TmaWarpSpecializedAdapterINS1E_15DefaultEpilogueISI_SJ_SJ_NS1D_6thread17LinearCombinationISI_Li1EffLNS1I_9ScaleType4KindE0ELNS_15FloatRoundStyleE2ESI_EENS1_15EpilogueDefaultEEEEEvvEEEEvNT_6ParamsE,"a",@progbits
	.sectionflags	@""
	.align	4
.nv.constant0._ZN7cutlass13device_kernelINS_4gemm6kernel13GemmUniversalIN4cute5tupleIJiiiiEEENS1_10collective13CollectiveMmaINS1_34MainloopSm90TmaGmmaWarpSpecializedILi3ENS5_IJNS4_1CILi1EEESB_SB_EEENS1_32KernelTmaWarpSpecializedPingpongEEENS5_IJNSA_ILi64EEENSA_ILi512EEESF_EEENS_10bfloat16_tENS5_IJlSB_lEEESI_SJ_NS4_8TiledMMAINS4_8MMA_AtomIJNS4_4SM904GMMA28MMA_64x256x16_F32BF16BF16_SSILNSN_5MajorE0ELSP_0ELNSN_7ScaleInE1ELSQ_1EEEEEENS4_6LayoutISC_NS5_IJNSA_ILi0EEESU_SU_EEEEENS5_IJNS4_10UnderscoreESX_SX_EEEEENS4_13SM90_TMA_LOADENS4_14ComposedLayoutINS4_7SwizzleILi3ELi4ELi3EEENS4_18smem_ptr_flag_bitsILi16EEENST_INS5_IJNSA_ILi8EEESF_EEENS5_IJSF_SB_EEEEEEEvNS4_8identityES10_S1A_vS1B_EENS_8epilogue10collective6detail29Sm90TmaWarpSpecializedAdapterINS1E_15DefaultEpilogueISI_SJ_SJ_NS1D_6thread17LinearCombinationISI_Li1EffLNS1I_9ScaleType4KindE0ELNS_15FloatRoundStyleE2ESI_EENS1_15EpilogueDefaultEEEEEvvEEEEvNT_6ParamsE:
	.zero		1664


//--------------------- SYMBOLS --------------------------

	.type		.nv.reservedSmem.offset0,@object
	.size		.nv.reservedSmem.offset0,0x4
	.type		__assertfail,@function
